//
// Generated by NVIDIA NVVM Compiler
//
// Compiler Build ID: CL-36424714
// Cuda compilation tools, release 13.0, V13.0.88
// Based on NVVM 20.0.0
//

.version 9.0
.target sm_100
.address_size 64

	// .globl	cudaComputeAutocor
// _ZZ18cudaComputeAutocorE6shared has been demoted
// _ZZ14cudaComputeLPCE6shared has been demoted
// _ZZ20cudaEstimateResidualE6shared has been demoted
// _ZZ21cudaSumResidualChunksE6shared has been demoted
// _ZZ15cudaSumResidualE6shared has been demoted
// _ZZ20cudaChooseBestMethodE6shared has been demoted
// _ZZ18cudaCopyBestMethodE6shared_$_0 has been demoted
// _ZZ24cudaCopyBestMethodStereoE6shared has been demoted
// _ZZ18cudaEncodeResidualE6shared has been demoted

.visible .entry cudaComputeAutocor(
	.param .u64 .ptr .align 1 cudaComputeAutocor_param_0,
	.param .u64 .ptr .align 1 cudaComputeAutocor_param_1,
	.param .u64 .ptr .align 1 cudaComputeAutocor_param_2,
	.param .u64 .ptr .align 1 cudaComputeAutocor_param_3,
	.param .u32 cudaComputeAutocor_param_4,
	.param .u32 cudaComputeAutocor_param_5,
	.param .u32 cudaComputeAutocor_param_6
)
{
	.reg .pred 	%p<23>;
	.reg .b32 	%r<58>;
	.reg .b32 	%f<112>;
	.reg .b64 	%rd<23>;
	// demoted variable
	.shared .align 4 .b8 _ZZ18cudaComputeAutocorE6shared[3220];
	ld.param.u64 	%rd3, [cudaComputeAutocor_param_0];
	ld.param.u64 	%rd5, [cudaComputeAutocor_param_1];
	ld.param.u64 	%rd6, [cudaComputeAutocor_param_2];
	ld.param.u64 	%rd4, [cudaComputeAutocor_param_3];
	ld.param.u32 	%r18, [cudaComputeAutocor_param_4];
	ld.param.u32 	%r19, [cudaComputeAutocor_param_5];
	ld.param.u32 	%r20, [cudaComputeAutocor_param_6];
	cvta.to.global.u64 	%rd1, %rd6;
	cvta.to.global.u64 	%rd2, %rd5;
	mov.u32 	%r1, %tid.x;
	add.s32 	%r2, %r1, 256;
	setp.gt.u32 	%p1, %r1, 3;
	shl.b32 	%r21, %r1, 2;
	mov.u32 	%r56, _ZZ18cudaComputeAutocorE6shared;
	add.s32 	%r23, %r56, %r21;
	add.s32 	%r3, %r23, 3204;
	@%p1 bra 	$L__BB0_2;
	cvta.to.global.u64 	%rd7, %rd4;
	mov.u32 	%r24, %ctaid.y;
	mul.wide.u32 	%rd8, %r24, 16;
	add.s64 	%rd9, %rd7, %rd8;
	mul.wide.u32 	%rd10, %r1, 4;
	add.s64 	%rd11, %rd9, %rd10;
	ld.global.u32 	%r25, [%rd11];
	st.shared.u32 	[%r3], %r25;
$L__BB0_2:
	bar.sync 	0;
	mov.u32 	%r4, %ctaid.x;
	mul.lo.s32 	%r5, %r20, %r4;
	add.s32 	%r26, %r18, %r5;
	sub.s32 	%r27, %r19, %r26;
	min.s32 	%r6, %r27, %r20;
	add.s32 	%r7, %r6, %r18;
	setp.ge.s32 	%p2, %r1, %r7;
	mov.f32 	%f110, 0f00000000;
	@%p2 bra 	$L__BB0_4;
	ld.shared.u32 	%r28, [_ZZ18cudaComputeAutocorE6shared+3204];
	add.s32 	%r29, %r5, %r1;
	add.s32 	%r30, %r29, %r28;
	mul.wide.s32 	%rd12, %r30, 4;
	add.s64 	%rd13, %rd2, %rd12;
	ld.global.u32 	%r31, [%rd13];
	cvt.rn.f32.s32 	%f8, %r31;
	ld.shared.u32 	%r32, [_ZZ18cudaComputeAutocorE6shared+3208];
	add.s32 	%r33, %r29, %r32;
	mul.wide.s32 	%rd14, %r33, 4;
	add.s64 	%rd15, %rd1, %rd14;
	ld.global.f32 	%f9, [%rd15];
	mul.f32 	%f110, %f9, %f8;
$L__BB0_4:
	add.s32 	%r8, %r3, -3204;
	st.shared.f32 	[%r3+-3204], %f110;
	setp.ge.s32 	%p3, %r2, %r7;
	mov.f32 	%f111, 0f00000000;
	@%p3 bra 	$L__BB0_6;
	ld.shared.u32 	%r34, [_ZZ18cudaComputeAutocorE6shared+3204];
	add.s32 	%r35, %r5, %r2;
	add.s32 	%r36, %r35, %r34;
	mul.wide.s32 	%rd16, %r36, 4;
	add.s64 	%rd17, %rd2, %rd16;
	ld.global.u32 	%r37, [%rd17];
	cvt.rn.f32.s32 	%f11, %r37;
	ld.shared.u32 	%r38, [_ZZ18cudaComputeAutocorE6shared+3208];
	add.s32 	%r39, %r35, %r38;
	mul.wide.s32 	%rd18, %r39, 4;
	add.s64 	%rd19, %rd1, %rd18;
	ld.global.f32 	%f12, [%rd19];
	mul.f32 	%f111, %f12, %f11;
$L__BB0_6:
	st.shared.f32 	[%r3+-2180], %f111;
	bar.sync 	0;
	setp.lt.s32 	%p4, %r18, 0;
	@%p4 bra 	$L__BB0_36;
	setp.lt.s32 	%p5, %r1, %r6;
	selp.f32 	%f5, 0f3F800000, 0f00000000, %p5;
	setp.lt.s32 	%p6, %r2, %r6;
	selp.f32 	%f6, 0f3F800000, 0f00000000, %p6;
	setp.eq.s32 	%p7, %r18, 0;
	mov.b32 	%r57, 0;
	@%p7 bra 	$L__BB0_26;
	add.s32 	%r42, %r18, 1;
	and.b32  	%r57, %r42, -2;
	neg.s32 	%r55, %r57;
	add.s32 	%r11, %r21, 1024;
$L__BB0_9:
	setp.gt.u32 	%p8, %r1, 127;
	ld.shared.f32 	%f13, [%r3+-3204];
	mul.f32 	%f14, %f13, %f5;
	add.s32 	%r14, %r56, %r11;
	ld.shared.f32 	%f15, [%r14+-1024];
	ld.shared.f32 	%f16, [%r3+-2180];
	mul.f32 	%f17, %f16, %f6;
	ld.shared.f32 	%f18, [%r14];
	mul.f32 	%f19, %f17, %f18;
	fma.rn.f32 	%f20, %f14, %f15, %f19;
	st.volatile.shared.f32 	[%r3+-1156], %f20;
	bar.sync 	0;
	@%p8 bra 	$L__BB0_11;
	ld.volatile.shared.f32 	%f21, [%r3+-644];
	ld.volatile.shared.f32 	%f22, [%r3+-1156];
	add.f32 	%f23, %f21, %f22;
	st.volatile.shared.f32 	[%r3+-1156], %f23;
$L__BB0_11:
	setp.gt.u32 	%p9, %r1, 63;
	bar.sync 	0;
	@%p9 bra 	$L__BB0_13;
	ld.volatile.shared.f32 	%f24, [%r3+-900];
	ld.volatile.shared.f32 	%f25, [%r3+-1156];
	add.f32 	%f26, %f24, %f25;
	st.volatile.shared.f32 	[%r3+-1156], %f26;
$L__BB0_13:
	setp.gt.u32 	%p10, %r1, 31;
	bar.sync 	0;
	@%p10 bra 	$L__BB0_15;
	ld.volatile.shared.f32 	%f27, [%r3+-1028];
	ld.volatile.shared.f32 	%f28, [%r3+-1156];
	add.f32 	%f29, %f27, %f28;
	st.volatile.shared.f32 	[%r3+-1156], %f29;
$L__BB0_15:
	setp.ne.s32 	%p11, %r1, 0;
	bar.sync 	0;
	ld.volatile.shared.f32 	%f30, [%r3+-1092];
	ld.volatile.shared.f32 	%f31, [%r3+-1156];
	add.f32 	%f32, %f30, %f31;
	st.volatile.shared.f32 	[%r3+-1156], %f32;
	ld.volatile.shared.f32 	%f33, [%r3+-1124];
	ld.volatile.shared.f32 	%f34, [%r3+-1156];
	add.f32 	%f35, %f33, %f34;
	st.volatile.shared.f32 	[%r3+-1156], %f35;
	ld.volatile.shared.f32 	%f36, [%r3+-1140];
	ld.volatile.shared.f32 	%f37, [%r3+-1156];
	add.f32 	%f38, %f36, %f37;
	st.volatile.shared.f32 	[%r3+-1156], %f38;
	ld.volatile.shared.f32 	%f39, [%r3+-1148];
	ld.volatile.shared.f32 	%f40, [%r3+-1156];
	add.f32 	%f41, %f39, %f40;
	st.volatile.shared.f32 	[%r3+-1156], %f41;
	@%p11 bra 	$L__BB0_17;
	ld.volatile.shared.f32 	%f42, [_ZZ18cudaComputeAutocorE6shared+2048];
	ld.volatile.shared.f32 	%f43, [_ZZ18cudaComputeAutocorE6shared+2052];
	add.f32 	%f44, %f42, %f43;
	st.volatile.shared.f32 	[%r56+3072], %f44;
$L__BB0_17:
	setp.gt.u32 	%p12, %r1, 127;
	bar.sync 	0;
	ld.shared.f32 	%f45, [%r3+-3204];
	mul.f32 	%f46, %f45, %f5;
	ld.shared.f32 	%f47, [%r14+-1020];
	ld.shared.f32 	%f48, [%r3+-2180];
	mul.f32 	%f49, %f48, %f6;
	ld.shared.f32 	%f50, [%r14+4];
	mul.f32 	%f51, %f49, %f50;
	fma.rn.f32 	%f52, %f46, %f47, %f51;
	st.volatile.shared.f32 	[%r3+-1156], %f52;
	bar.sync 	0;
	@%p12 bra 	$L__BB0_19;
	ld.volatile.shared.f32 	%f53, [%r3+-644];
	ld.volatile.shared.f32 	%f54, [%r3+-1156];
	add.f32 	%f55, %f53, %f54;
	st.volatile.shared.f32 	[%r3+-1156], %f55;
$L__BB0_19:
	setp.gt.u32 	%p13, %r1, 63;
	bar.sync 	0;
	@%p13 bra 	$L__BB0_21;
	ld.volatile.shared.f32 	%f56, [%r3+-900];
	ld.volatile.shared.f32 	%f57, [%r3+-1156];
	add.f32 	%f58, %f56, %f57;
	st.volatile.shared.f32 	[%r3+-1156], %f58;
$L__BB0_21:
	setp.gt.u32 	%p14, %r1, 31;
	bar.sync 	0;
	@%p14 bra 	$L__BB0_23;
	ld.volatile.shared.f32 	%f59, [%r3+-1028];
	ld.volatile.shared.f32 	%f60, [%r3+-1156];
	add.f32 	%f61, %f59, %f60;
	st.volatile.shared.f32 	[%r3+-1156], %f61;
$L__BB0_23:
	setp.ne.s32 	%p15, %r1, 0;
	bar.sync 	0;
	ld.volatile.shared.f32 	%f62, [%r3+-1092];
	ld.volatile.shared.f32 	%f63, [%r3+-1156];
	add.f32 	%f64, %f62, %f63;
	st.volatile.shared.f32 	[%r3+-1156], %f64;
	ld.volatile.shared.f32 	%f65, [%r3+-1124];
	ld.volatile.shared.f32 	%f66, [%r3+-1156];
	add.f32 	%f67, %f65, %f66;
	st.volatile.shared.f32 	[%r3+-1156], %f67;
	ld.volatile.shared.f32 	%f68, [%r3+-1140];
	ld.volatile.shared.f32 	%f69, [%r3+-1156];
	add.f32 	%f70, %f68, %f69;
	st.volatile.shared.f32 	[%r3+-1156], %f70;
	ld.volatile.shared.f32 	%f71, [%r3+-1148];
	ld.volatile.shared.f32 	%f72, [%r3+-1156];
	add.f32 	%f73, %f71, %f72;
	st.volatile.shared.f32 	[%r3+-1156], %f73;
	@%p15 bra 	$L__BB0_25;
	ld.volatile.shared.f32 	%f74, [_ZZ18cudaComputeAutocorE6shared+2048];
	ld.volatile.shared.f32 	%f75, [_ZZ18cudaComputeAutocorE6shared+2052];
	add.f32 	%f76, %f74, %f75;
	st.volatile.shared.f32 	[%r56+3076], %f76;
$L__BB0_25:
	bar.sync 	0;
	add.s32 	%r56, %r56, 8;
	add.s32 	%r55, %r55, 2;
	setp.ne.s32 	%p16, %r55, 0;
	@%p16 bra 	$L__BB0_9;
$L__BB0_26:
	and.b32  	%r44, %r18, 1;
	setp.eq.b32 	%p17, %r44, 1;
	@%p17 bra 	$L__BB0_36;
	setp.gt.u32 	%p18, %r1, 127;
	ld.shared.f32 	%f77, [%r3+-3204];
	mul.f32 	%f78, %f77, %f5;
	shl.b32 	%r45, %r57, 2;
	add.s32 	%r46, %r8, %r45;
	ld.shared.f32 	%f79, [%r46];
	ld.shared.f32 	%f80, [%r3+-2180];
	mul.f32 	%f81, %f80, %f6;
	ld.shared.f32 	%f82, [%r46+1024];
	mul.f32 	%f83, %f81, %f82;
	fma.rn.f32 	%f84, %f78, %f79, %f83;
	st.volatile.shared.f32 	[%r3+-1156], %f84;
	bar.sync 	0;
	@%p18 bra 	$L__BB0_29;
	ld.volatile.shared.f32 	%f85, [%r3+-644];
	ld.volatile.shared.f32 	%f86, [%r3+-1156];
	add.f32 	%f87, %f85, %f86;
	st.volatile.shared.f32 	[%r3+-1156], %f87;
$L__BB0_29:
	setp.gt.u32 	%p19, %r1, 63;
	bar.sync 	0;
	@%p19 bra 	$L__BB0_31;
	ld.volatile.shared.f32 	%f88, [%r3+-900];
	ld.volatile.shared.f32 	%f89, [%r3+-1156];
	add.f32 	%f90, %f88, %f89;
	st.volatile.shared.f32 	[%r3+-1156], %f90;
$L__BB0_31:
	setp.gt.u32 	%p20, %r1, 31;
	bar.sync 	0;
	@%p20 bra 	$L__BB0_33;
	ld.volatile.shared.f32 	%f91, [%r3+-1028];
	ld.volatile.shared.f32 	%f92, [%r3+-1156];
	add.f32 	%f93, %f91, %f92;
	st.volatile.shared.f32 	[%r3+-1156], %f93;
$L__BB0_33:
	setp.ne.s32 	%p21, %r1, 0;
	bar.sync 	0;
	ld.volatile.shared.f32 	%f94, [%r3+-1092];
	ld.volatile.shared.f32 	%f95, [%r3+-1156];
	add.f32 	%f96, %f94, %f95;
	st.volatile.shared.f32 	[%r3+-1156], %f96;
	ld.volatile.shared.f32 	%f97, [%r3+-1124];
	ld.volatile.shared.f32 	%f98, [%r3+-1156];
	add.f32 	%f99, %f97, %f98;
	st.volatile.shared.f32 	[%r3+-1156], %f99;
	ld.volatile.shared.f32 	%f100, [%r3+-1140];
	ld.volatile.shared.f32 	%f101, [%r3+-1156];
	add.f32 	%f102, %f100, %f101;
	st.volatile.shared.f32 	[%r3+-1156], %f102;
	ld.volatile.shared.f32 	%f103, [%r3+-1148];
	ld.volatile.shared.f32 	%f104, [%r3+-1156];
	add.f32 	%f105, %f103, %f104;
	st.volatile.shared.f32 	[%r3+-1156], %f105;
	@%p21 bra 	$L__BB0_35;
	mov.u32 	%r47, _ZZ18cudaComputeAutocorE6shared;
	ld.volatile.shared.f32 	%f106, [_ZZ18cudaComputeAutocorE6shared+2048];
	ld.volatile.shared.f32 	%f107, [_ZZ18cudaComputeAutocorE6shared+2052];
	add.f32 	%f108, %f106, %f107;
	add.s32 	%r49, %r47, %r45;
	st.volatile.shared.f32 	[%r49+3072], %f108;
$L__BB0_35:
	bar.sync 	0;
$L__BB0_36:
	setp.gt.s32 	%p22, %r1, %r18;
	@%p22 bra 	$L__BB0_38;
	ld.volatile.shared.f32 	%f109, [%r3+-132];
	mov.u32 	%r50, %ctaid.y;
	mov.u32 	%r51, %nctaid.x;
	mad.lo.s32 	%r52, %r50, %r51, %r4;
	mad.lo.s32 	%r53, %r52, %r18, %r52;
	add.s32 	%r54, %r53, %r1;
	cvta.to.global.u64 	%rd20, %rd3;
	mul.wide.u32 	%rd21, %r54, 4;
	add.s64 	%rd22, %rd20, %rd21;
	st.global.f32 	[%rd22], %f109;
$L__BB0_38:
	ret;

}
	// .globl	cudaComputeLPC
.visible .entry cudaComputeLPC(
	.param .u64 .ptr .align 1 cudaComputeLPC_param_0,
	.param .u64 .ptr .align 1 cudaComputeLPC_param_1,
	.param .u64 .ptr .align 1 cudaComputeLPC_param_2,
	.param .u32 cudaComputeLPC_param_3,
	.param .u32 cudaComputeLPC_param_4
)
{
	.reg .pred 	%p<50>;
	.reg .b32 	%r<129>;
	.reg .b32 	%f<165>;
	.reg .b64 	%rd<29>;
	// demoted variable
	.shared .align 4 .b8 _ZZ14cudaComputeLPCE6shared[1176];
	ld.param.u64 	%rd5, [cudaComputeLPC_param_0];
	ld.param.u64 	%rd6, [cudaComputeLPC_param_1];
	ld.param.u64 	%rd4, [cudaComputeLPC_param_2];
	ld.param.u32 	%r41, [cudaComputeLPC_param_3];
	ld.param.u32 	%r42, [cudaComputeLPC_param_4];
	cvta.to.global.u64 	%rd1, %rd5;
	cvta.to.global.u64 	%rd2, %rd6;
	mov.u32 	%r1, %tid.x;
	setp.gt.u32 	%p3, %r1, 3;
	shl.b32 	%r43, %r1, 2;
	mov.u32 	%r44, _ZZ14cudaComputeLPCE6shared;
	add.s32 	%r2, %r44, %r43;
	@%p3 bra 	$L__BB1_2;
	cvta.to.global.u64 	%rd7, %rd4;
	mov.u32 	%r45, %ctaid.y;
	mul.wide.u32 	%rd8, %r45, 16;
	add.s64 	%rd9, %rd7, %rd8;
	mul.wide.u32 	%rd10, %r1, 4;
	add.s64 	%rd11, %rd9, %rd10;
	ld.global.u32 	%r46, [%rd11];
	st.shared.u32 	[%r2], %r46;
$L__BB1_2:
	setp.lt.s32 	%p4, %r41, 0;
	@%p4 bra 	$L__BB1_54;
	mov.u32 	%r48, %ctaid.y;
	mad.lo.s32 	%r49, %r42, %r48, %r1;
	add.s32 	%r3, %r41, 1;
	mad.lo.s32 	%r4, %r49, %r41, %r49;
	setp.lt.u32 	%p5, %r1, 64;
	mov.u32 	%r50, %ntid.x;
	setp.gt.u32 	%p6, %r50, 64;
	and.pred  	%p1, %p5, %p6;
	and.b32  	%r6, %r3, 3;
	setp.lt.u32 	%p7, %r41, 3;
	mov.b32 	%r121, 0;
	@%p7 bra 	$L__BB1_42;
	and.b32  	%r121, %r3, -4;
	neg.s32 	%r120, %r121;
	add.s32 	%r118, %r44, 284;
	add.s32 	%r119, %r4, 1;
	not.pred 	%p9, %p1;
$L__BB1_5:
	setp.ge.s32 	%p8, %r1, %r42;
	mov.f32 	%f159, 0f00000000;
	@%p8 bra 	$L__BB1_7;
	add.s32 	%r53, %r119, -1;
	mul.wide.u32 	%rd12, %r53, 4;
	add.s64 	%rd13, %rd2, %rd12;
	ld.global.f32 	%f159, [%rd13];
$L__BB1_7:
	st.volatile.shared.f32 	[%r2+660], %f159;
	bar.sync 	0;
	@%p9 bra 	$L__BB1_9;
	ld.volatile.shared.f32 	%f16, [%r2+916];
	ld.volatile.shared.f32 	%f17, [%r2+660];
	add.f32 	%f18, %f16, %f17;
	st.volatile.shared.f32 	[%r2+660], %f18;
$L__BB1_9:
	setp.gt.u32 	%p10, %r1, 31;
	bar.sync 	0;
	@%p10 bra 	$L__BB1_14;
	setp.lt.u32 	%p11, %r50, 33;
	@%p11 bra 	$L__BB1_12;
	ld.volatile.shared.f32 	%f19, [%r2+788];
	ld.volatile.shared.f32 	%f20, [%r2+660];
	add.f32 	%f21, %f19, %f20;
	st.volatile.shared.f32 	[%r2+660], %f21;
$L__BB1_12:
	setp.ne.s32 	%p12, %r1, 0;
	ld.volatile.shared.f32 	%f22, [%r2+724];
	ld.volatile.shared.f32 	%f23, [%r2+660];
	add.f32 	%f24, %f22, %f23;
	st.volatile.shared.f32 	[%r2+660], %f24;
	ld.volatile.shared.f32 	%f25, [%r2+692];
	ld.volatile.shared.f32 	%f26, [%r2+660];
	add.f32 	%f27, %f25, %f26;
	st.volatile.shared.f32 	[%r2+660], %f27;
	ld.volatile.shared.f32 	%f28, [%r2+676];
	ld.volatile.shared.f32 	%f29, [%r2+660];
	add.f32 	%f30, %f28, %f29;
	st.volatile.shared.f32 	[%r2+660], %f30;
	ld.volatile.shared.f32 	%f31, [%r2+668];
	ld.volatile.shared.f32 	%f32, [%r2+660];
	add.f32 	%f33, %f31, %f32;
	st.volatile.shared.f32 	[%r2+660], %f33;
	ld.volatile.shared.f32 	%f34, [%r2+664];
	ld.volatile.shared.f32 	%f35, [%r2+660];
	add.f32 	%f36, %f34, %f35;
	st.volatile.shared.f32 	[%r2+660], %f36;
	@%p12 bra 	$L__BB1_14;
	ld.volatile.shared.f32 	%f37, [_ZZ14cudaComputeLPCE6shared+660];
	st.volatile.shared.f32 	[%r118+-12], %f37;
$L__BB1_14:
	setp.ge.s32 	%p13, %r1, %r42;
	mov.f32 	%f160, 0f00000000;
	@%p13 bra 	$L__BB1_16;
	mul.wide.u32 	%rd14, %r119, 4;
	add.s64 	%rd15, %rd2, %rd14;
	ld.global.f32 	%f160, [%rd15];
$L__BB1_16:
	st.volatile.shared.f32 	[%r2+660], %f160;
	bar.sync 	0;
	@%p9 bra 	$L__BB1_18;
	ld.volatile.shared.f32 	%f39, [%r2+916];
	ld.volatile.shared.f32 	%f40, [%r2+660];
	add.f32 	%f41, %f39, %f40;
	st.volatile.shared.f32 	[%r2+660], %f41;
$L__BB1_18:
	setp.gt.u32 	%p15, %r1, 31;
	bar.sync 	0;
	@%p15 bra 	$L__BB1_23;
	setp.lt.u32 	%p16, %r50, 33;
	@%p16 bra 	$L__BB1_21;
	ld.volatile.shared.f32 	%f42, [%r2+788];
	ld.volatile.shared.f32 	%f43, [%r2+660];
	add.f32 	%f44, %f42, %f43;
	st.volatile.shared.f32 	[%r2+660], %f44;
$L__BB1_21:
	setp.ne.s32 	%p17, %r1, 0;
	ld.volatile.shared.f32 	%f45, [%r2+724];
	ld.volatile.shared.f32 	%f46, [%r2+660];
	add.f32 	%f47, %f45, %f46;
	st.volatile.shared.f32 	[%r2+660], %f47;
	ld.volatile.shared.f32 	%f48, [%r2+692];
	ld.volatile.shared.f32 	%f49, [%r2+660];
	add.f32 	%f50, %f48, %f49;
	st.volatile.shared.f32 	[%r2+660], %f50;
	ld.volatile.shared.f32 	%f51, [%r2+676];
	ld.volatile.shared.f32 	%f52, [%r2+660];
	add.f32 	%f53, %f51, %f52;
	st.volatile.shared.f32 	[%r2+660], %f53;
	ld.volatile.shared.f32 	%f54, [%r2+668];
	ld.volatile.shared.f32 	%f55, [%r2+660];
	add.f32 	%f56, %f54, %f55;
	st.volatile.shared.f32 	[%r2+660], %f56;
	ld.volatile.shared.f32 	%f57, [%r2+664];
	ld.volatile.shared.f32 	%f58, [%r2+660];
	add.f32 	%f59, %f57, %f58;
	st.volatile.shared.f32 	[%r2+660], %f59;
	@%p17 bra 	$L__BB1_23;
	ld.volatile.shared.f32 	%f60, [_ZZ14cudaComputeLPCE6shared+660];
	st.volatile.shared.f32 	[%r118+-8], %f60;
$L__BB1_23:
	setp.ge.s32 	%p18, %r1, %r42;
	mov.f32 	%f161, 0f00000000;
	@%p18 bra 	$L__BB1_25;
	add.s32 	%r54, %r119, 1;
	mul.wide.u32 	%rd16, %r54, 4;
	add.s64 	%rd17, %rd2, %rd16;
	ld.global.f32 	%f161, [%rd17];
$L__BB1_25:
	st.volatile.shared.f32 	[%r2+660], %f161;
	bar.sync 	0;
	@%p9 bra 	$L__BB1_27;
	ld.volatile.shared.f32 	%f62, [%r2+916];
	ld.volatile.shared.f32 	%f63, [%r2+660];
	add.f32 	%f64, %f62, %f63;
	st.volatile.shared.f32 	[%r2+660], %f64;
$L__BB1_27:
	setp.gt.u32 	%p20, %r1, 31;
	bar.sync 	0;
	@%p20 bra 	$L__BB1_32;
	setp.lt.u32 	%p21, %r50, 33;
	@%p21 bra 	$L__BB1_30;
	ld.volatile.shared.f32 	%f65, [%r2+788];
	ld.volatile.shared.f32 	%f66, [%r2+660];
	add.f32 	%f67, %f65, %f66;
	st.volatile.shared.f32 	[%r2+660], %f67;
$L__BB1_30:
	setp.ne.s32 	%p22, %r1, 0;
	ld.volatile.shared.f32 	%f68, [%r2+724];
	ld.volatile.shared.f32 	%f69, [%r2+660];
	add.f32 	%f70, %f68, %f69;
	st.volatile.shared.f32 	[%r2+660], %f70;
	ld.volatile.shared.f32 	%f71, [%r2+692];
	ld.volatile.shared.f32 	%f72, [%r2+660];
	add.f32 	%f73, %f71, %f72;
	st.volatile.shared.f32 	[%r2+660], %f73;
	ld.volatile.shared.f32 	%f74, [%r2+676];
	ld.volatile.shared.f32 	%f75, [%r2+660];
	add.f32 	%f76, %f74, %f75;
	st.volatile.shared.f32 	[%r2+660], %f76;
	ld.volatile.shared.f32 	%f77, [%r2+668];
	ld.volatile.shared.f32 	%f78, [%r2+660];
	add.f32 	%f79, %f77, %f78;
	st.volatile.shared.f32 	[%r2+660], %f79;
	ld.volatile.shared.f32 	%f80, [%r2+664];
	ld.volatile.shared.f32 	%f81, [%r2+660];
	add.f32 	%f82, %f80, %f81;
	st.volatile.shared.f32 	[%r2+660], %f82;
	@%p22 bra 	$L__BB1_32;
	ld.volatile.shared.f32 	%f83, [_ZZ14cudaComputeLPCE6shared+660];
	st.volatile.shared.f32 	[%r118+-4], %f83;
$L__BB1_32:
	setp.ge.s32 	%p23, %r1, %r42;
	mov.f32 	%f162, 0f00000000;
	@%p23 bra 	$L__BB1_34;
	add.s32 	%r55, %r119, 2;
	mul.wide.u32 	%rd18, %r55, 4;
	add.s64 	%rd19, %rd2, %rd18;
	ld.global.f32 	%f162, [%rd19];
$L__BB1_34:
	st.volatile.shared.f32 	[%r2+660], %f162;
	bar.sync 	0;
	@%p9 bra 	$L__BB1_36;
	ld.volatile.shared.f32 	%f85, [%r2+916];
	ld.volatile.shared.f32 	%f86, [%r2+660];
	add.f32 	%f87, %f85, %f86;
	st.volatile.shared.f32 	[%r2+660], %f87;
$L__BB1_36:
	setp.gt.u32 	%p25, %r1, 31;
	bar.sync 	0;
	@%p25 bra 	$L__BB1_41;
	setp.lt.u32 	%p26, %r50, 33;
	@%p26 bra 	$L__BB1_39;
	ld.volatile.shared.f32 	%f88, [%r2+788];
	ld.volatile.shared.f32 	%f89, [%r2+660];
	add.f32 	%f90, %f88, %f89;
	st.volatile.shared.f32 	[%r2+660], %f90;
$L__BB1_39:
	setp.ne.s32 	%p27, %r1, 0;
	ld.volatile.shared.f32 	%f91, [%r2+724];
	ld.volatile.shared.f32 	%f92, [%r2+660];
	add.f32 	%f93, %f91, %f92;
	st.volatile.shared.f32 	[%r2+660], %f93;
	ld.volatile.shared.f32 	%f94, [%r2+692];
	ld.volatile.shared.f32 	%f95, [%r2+660];
	add.f32 	%f96, %f94, %f95;
	st.volatile.shared.f32 	[%r2+660], %f96;
	ld.volatile.shared.f32 	%f97, [%r2+676];
	ld.volatile.shared.f32 	%f98, [%r2+660];
	add.f32 	%f99, %f97, %f98;
	st.volatile.shared.f32 	[%r2+660], %f99;
	ld.volatile.shared.f32 	%f100, [%r2+668];
	ld.volatile.shared.f32 	%f101, [%r2+660];
	add.f32 	%f102, %f100, %f101;
	st.volatile.shared.f32 	[%r2+660], %f102;
	ld.volatile.shared.f32 	%f103, [%r2+664];
	ld.volatile.shared.f32 	%f104, [%r2+660];
	add.f32 	%f105, %f103, %f104;
	st.volatile.shared.f32 	[%r2+660], %f105;
	@%p27 bra 	$L__BB1_41;
	ld.volatile.shared.f32 	%f106, [_ZZ14cudaComputeLPCE6shared+660];
	st.volatile.shared.f32 	[%r118], %f106;
$L__BB1_41:
	add.s32 	%r120, %r120, 4;
	add.s32 	%r119, %r119, 4;
	add.s32 	%r118, %r118, 16;
	setp.ne.s32 	%p28, %r120, 0;
	@%p28 bra 	$L__BB1_5;
$L__BB1_42:
	setp.eq.s32 	%p29, %r6, 0;
	@%p29 bra 	$L__BB1_54;
	shl.b32 	%r56, %r121, 2;
	add.s32 	%r58, %r56, %r44;
	add.s32 	%r124, %r58, 272;
	add.s32 	%r123, %r121, %r4;
	neg.s32 	%r122, %r6;
	not.pred 	%p31, %p1;
$L__BB1_44:
	.pragma "nounroll";
	setp.ge.s32 	%p30, %r1, %r42;
	mov.f32 	%f163, 0f00000000;
	@%p30 bra 	$L__BB1_46;
	mul.wide.u32 	%rd20, %r123, 4;
	add.s64 	%rd21, %rd2, %rd20;
	ld.global.f32 	%f163, [%rd21];
$L__BB1_46:
	st.volatile.shared.f32 	[%r2+660], %f163;
	bar.sync 	0;
	@%p31 bra 	$L__BB1_48;
	ld.volatile.shared.f32 	%f108, [%r2+916];
	ld.volatile.shared.f32 	%f109, [%r2+660];
	add.f32 	%f110, %f108, %f109;
	st.volatile.shared.f32 	[%r2+660], %f110;
$L__BB1_48:
	setp.gt.u32 	%p32, %r1, 31;
	bar.sync 	0;
	@%p32 bra 	$L__BB1_53;
	setp.lt.u32 	%p33, %r50, 33;
	@%p33 bra 	$L__BB1_51;
	ld.volatile.shared.f32 	%f111, [%r2+788];
	ld.volatile.shared.f32 	%f112, [%r2+660];
	add.f32 	%f113, %f111, %f112;
	st.volatile.shared.f32 	[%r2+660], %f113;
$L__BB1_51:
	setp.ne.s32 	%p34, %r1, 0;
	ld.volatile.shared.f32 	%f114, [%r2+724];
	ld.volatile.shared.f32 	%f115, [%r2+660];
	add.f32 	%f116, %f114, %f115;
	st.volatile.shared.f32 	[%r2+660], %f116;
	ld.volatile.shared.f32 	%f117, [%r2+692];
	ld.volatile.shared.f32 	%f118, [%r2+660];
	add.f32 	%f119, %f117, %f118;
	st.volatile.shared.f32 	[%r2+660], %f119;
	ld.volatile.shared.f32 	%f120, [%r2+676];
	ld.volatile.shared.f32 	%f121, [%r2+660];
	add.f32 	%f122, %f120, %f121;
	st.volatile.shared.f32 	[%r2+660], %f122;
	ld.volatile.shared.f32 	%f123, [%r2+668];
	ld.volatile.shared.f32 	%f124, [%r2+660];
	add.f32 	%f125, %f123, %f124;
	st.volatile.shared.f32 	[%r2+660], %f125;
	ld.volatile.shared.f32 	%f126, [%r2+664];
	ld.volatile.shared.f32 	%f127, [%r2+660];
	add.f32 	%f128, %f126, %f127;
	st.volatile.shared.f32 	[%r2+660], %f128;
	@%p34 bra 	$L__BB1_53;
	ld.volatile.shared.f32 	%f129, [_ZZ14cudaComputeLPCE6shared+660];
	st.volatile.shared.f32 	[%r124], %f129;
$L__BB1_53:
	add.s32 	%r124, %r124, 4;
	add.s32 	%r123, %r123, 1;
	add.s32 	%r122, %r122, 1;
	setp.ne.s32 	%p35, %r122, 0;
	@%p35 bra 	$L__BB1_44;
$L__BB1_54:
	setp.gt.u32 	%p36, %r1, 31;
	@%p36 bra 	$L__BB1_65;
	ld.volatile.shared.f32 	%f130, [%r2+276];
	st.volatile.shared.f32 	[%r2+404], %f130;
	ld.volatile.shared.f32 	%f131, [%r2+276];
	st.volatile.shared.f32 	[%r2+532], %f131;
	mov.b32 	%r59, 0;
	st.volatile.shared.u32 	[%r2+16], %r59;
	ld.volatile.shared.f32 	%f164, [_ZZ14cudaComputeLPCE6shared+272];
	setp.lt.s32 	%p37, %r41, 1;
	@%p37 bra 	$L__BB1_65;
	mul.wide.u32 	%rd22, %r1, 4;
	add.s64 	%rd3, %rd1, %rd22;
	add.s32 	%r127, %r41, -1;
	neg.s32 	%r126, %r1;
	sub.s32 	%r63, %r44, %r43;
	add.s32 	%r125, %r63, 16;
	mov.b32 	%r128, 0;
$L__BB1_57:
	ld.volatile.shared.f32 	%f132, [_ZZ14cudaComputeLPCE6shared+532];
	neg.f32 	%f133, %f132;
	div.rn.f32 	%f13, %f133, %f164;
	ld.volatile.shared.f32 	%f134, [_ZZ14cudaComputeLPCE6shared+532];
	mul.rz.f32 	%f135, %f134, %f13;
	add.f32 	%f164, %f164, %f135;
	setp.ge.s32 	%p38, %r1, %r127;
	@%p38 bra 	$L__BB1_59;
	ld.volatile.shared.f32 	%f136, [%r2+536];
	ld.volatile.shared.f32 	%f137, [%r2+404];
	mul.rz.f32 	%f138, %f13, %f137;
	add.f32 	%f139, %f136, %f138;
	ld.volatile.shared.f32 	%f140, [%r2+536];
	mul.rz.f32 	%f141, %f140, %f13;
	ld.volatile.shared.f32 	%f142, [%r2+404];
	add.f32 	%f143, %f141, %f142;
	st.volatile.shared.f32 	[%r2+532], %f139;
	st.volatile.shared.f32 	[%r2+404], %f143;
$L__BB1_59:
	setp.lt.u32 	%p40, %r1, %r128;
	selp.f32 	%f144, 0f3F800000, 0f00000000, %p40;
	ld.volatile.shared.f32 	%f145, [%r125+-4];
	mul.rz.f32 	%f146, %f13, %f145;
	mul.f32 	%f147, %f146, %f144;
	setp.eq.s32 	%p41, %r126, 0;
	selp.f32 	%f148, 0f3F800000, 0f00000000, %p41;
	fma.rn.f32 	%f149, %f13, %f148, %f147;
	ld.volatile.shared.f32 	%f150, [%r2+16];
	add.f32 	%f151, %f150, %f149;
	st.volatile.shared.f32 	[%r2+16], %f151;
	setp.gt.u32 	%p42, %r128, 8;
	selp.b32 	%r64, 12, 13, %p42;
	ld.shared.u32 	%r65, [_ZZ14cudaComputeLPCE6shared+8];
	add.s32 	%r33, %r128, %r65;
	ld.volatile.shared.f32 	%f152, [%r2+16];
	abs.f32 	%f153, %f152;
	mul.f32 	%f154, %f153, 0f47000000;
	cvt.rni.s32.f32 	%r66, %f154;
	clz.b32 	%r67, %r66;
	add.s32 	%r68, %r67, %r64;
	setp.gt.u32 	%p43, %r1, %r128;
	shl.b32 	%r69, %r68, 8;
	sub.s32 	%r70, 8448, %r69;
	shr.s32 	%r71, %r70, 8;
	selp.b32 	%r72, 0, %r71, %p43;
	st.volatile.shared.u32 	[%r2+144], %r72;
	ld.volatile.shared.u32 	%r73, [%r2+144];
	ld.volatile.shared.u32 	%r74, [%r2+208];
	max.s32 	%r75, %r73, %r74;
	st.volatile.shared.u32 	[%r2+144], %r75;
	ld.volatile.shared.u32 	%r76, [%r2+144];
	ld.volatile.shared.u32 	%r77, [%r2+176];
	max.s32 	%r78, %r76, %r77;
	st.volatile.shared.u32 	[%r2+144], %r78;
	ld.volatile.shared.u32 	%r79, [%r2+144];
	ld.volatile.shared.u32 	%r80, [%r2+160];
	max.s32 	%r81, %r79, %r80;
	st.volatile.shared.u32 	[%r2+144], %r81;
	ld.volatile.shared.u32 	%r82, [%r2+144];
	ld.volatile.shared.u32 	%r83, [%r2+152];
	max.s32 	%r84, %r82, %r83;
	st.volatile.shared.u32 	[%r2+144], %r84;
	ld.volatile.shared.u32 	%r85, [%r2+144];
	ld.volatile.shared.u32 	%r86, [%r2+148];
	max.s32 	%r87, %r85, %r86;
	st.volatile.shared.u32 	[%r2+144], %r87;
	ld.volatile.shared.u32 	%r88, [_ZZ14cudaComputeLPCE6shared+144];
	sub.s32 	%r89, 15, %r88;
	min.s32 	%r90, %r89, 15;
	max.s32 	%r34, %r90, 0;
	mov.b32 	%r91, -1;
	shl.b32 	%r92, %r91, %r64;
	not.b32 	%r93, %r92;
	ld.volatile.shared.f32 	%f155, [%r125];
	neg.f32 	%f156, %f155;
	mov.b32 	%r94, 1;
	shl.b32 	%r95, %r94, %r34;
	cvt.rn.f32.u32 	%f157, %r95;
	mul.f32 	%f158, %f156, %f157;
	cvt.rni.s32.f32 	%r96, %f158;
	min.s32 	%r97, %r93, %r96;
	max.s32 	%r35, %r92, %r97;
	mov.pred 	%p49, 0;
	@%p43 bra 	$L__BB1_62;
	setp.ne.s32 	%p45, %r1, 0;
	mul.wide.s32 	%rd23, %r33, 192;
	add.s64 	%rd24, %rd3, %rd23;
	st.global.u32 	[%rd24+64], %r35;
	@%p45 bra 	$L__BB1_62;
	add.s64 	%rd26, %rd1, %rd23;
	st.global.u32 	[%rd26+8], %r34;
	mov.pred 	%p49, -1;
$L__BB1_62:
	clz.b32 	%r98, %r35;
	not.b32 	%r99, %r35;
	clz.b32 	%r100, %r99;
	max.u32 	%r101, %r98, %r100;
	sub.s32 	%r102, 33, %r101;
	st.volatile.shared.u32 	[%r2+144], %r102;
	ld.volatile.shared.u32 	%r103, [%r2+144];
	ld.volatile.shared.u32 	%r104, [%r2+208];
	max.s32 	%r105, %r103, %r104;
	st.volatile.shared.u32 	[%r2+144], %r105;
	ld.volatile.shared.u32 	%r106, [%r2+144];
	ld.volatile.shared.u32 	%r107, [%r2+176];
	max.s32 	%r108, %r106, %r107;
	st.volatile.shared.u32 	[%r2+144], %r108;
	ld.volatile.shared.u32 	%r109, [%r2+144];
	ld.volatile.shared.u32 	%r110, [%r2+160];
	max.s32 	%r111, %r109, %r110;
	st.volatile.shared.u32 	[%r2+144], %r111;
	ld.volatile.shared.u32 	%r112, [%r2+144];
	ld.volatile.shared.u32 	%r113, [%r2+152];
	max.s32 	%r114, %r112, %r113;
	st.volatile.shared.u32 	[%r2+144], %r114;
	ld.volatile.shared.u32 	%r115, [%r2+144];
	ld.volatile.shared.u32 	%r116, [%r2+148];
	max.s32 	%r117, %r115, %r116;
	st.volatile.shared.u32 	[%r2+144], %r117;
	ld.volatile.shared.u32 	%r36, [_ZZ14cudaComputeLPCE6shared+144];
	not.pred 	%p47, %p49;
	@%p47 bra 	$L__BB1_64;
	mul.wide.s32 	%rd27, %r33, 192;
	add.s64 	%rd28, %rd1, %rd27;
	st.global.u32 	[%rd28+12], %r36;
$L__BB1_64:
	add.s32 	%r128, %r128, 1;
	add.s32 	%r127, %r127, -1;
	add.s32 	%r126, %r126, 1;
	add.s32 	%r125, %r125, 4;
	setp.ne.s32 	%p48, %r127, -1;
	@%p48 bra 	$L__BB1_57;
$L__BB1_65:
	ret;

}
	// .globl	cudaEstimateResidual
.visible .entry cudaEstimateResidual(
	.param .u64 .ptr .align 1 cudaEstimateResidual_param_0,
	.param .u64 .ptr .align 1 cudaEstimateResidual_param_1,
	.param .u64 .ptr .align 1 cudaEstimateResidual_param_2,
	.param .u32 cudaEstimateResidual_param_3,
	.param .u32 cudaEstimateResidual_param_4,
	.param .u32 cudaEstimateResidual_param_5
)
{
	.reg .pred 	%p<22>;
	.reg .b32 	%r<309>;
	.reg .b64 	%rd<21>;
	// demoted variable
	.shared .align 4 .b8 _ZZ20cudaEstimateResidualE6shared[3712];
	ld.param.u64 	%rd3, [cudaEstimateResidual_param_0];
	ld.param.u64 	%rd4, [cudaEstimateResidual_param_1];
	ld.param.u64 	%rd5, [cudaEstimateResidual_param_2];
	ld.param.u32 	%r58, [cudaEstimateResidual_param_3];
	ld.param.u32 	%r59, [cudaEstimateResidual_param_4];
	ld.param.u32 	%r60, [cudaEstimateResidual_param_5];
	cvta.to.global.u64 	%rd1, %rd4;
	cvta.to.global.u64 	%rd2, %rd5;
	mov.u32 	%r1, %tid.x;
	mov.u32 	%r2, %tid.y;
	mov.u32 	%r61, %ntid.x;
	mul.lo.s32 	%r3, %r2, %r61;
	add.s32 	%r4, %r3, %r1;
	setp.gt.u32 	%p1, %r1, 15;
	mov.u32 	%r62, _ZZ20cudaEstimateResidualE6shared;
	mad.lo.s32 	%r63, %r2, 192, %r62;
	add.s32 	%r5, %r63, 2176;
	shl.b32 	%r64, %r1, 2;
	add.s32 	%r6, %r5, %r64;
	@%p1 bra 	$L__BB2_2;
	mov.u32 	%r65, %ctaid.y;
	mov.u32 	%r66, %ntid.y;
	mad.lo.s32 	%r67, %r65, %r66, %r2;
	mul.wide.u32 	%rd6, %r67, 192;
	add.s64 	%rd7, %rd2, %rd6;
	mul.wide.u32 	%rd8, %r1, 4;
	add.s64 	%rd9, %rd7, %rd8;
	ld.global.u32 	%r68, [%rd9];
	st.shared.u32 	[%r6], %r68;
$L__BB2_2:
	bar.sync 	0;
	mov.u32 	%r7, %ctaid.x;
	mul.lo.s32 	%r8, %r60, %r7;
	sub.s32 	%r70, %r59, %r8;
	add.s32 	%r71, %r60, %r58;
	min.s32 	%r9, %r70, %r71;
	setp.ge.s32 	%p2, %r4, %r9;
	mov.b32 	%r289, 0;
	@%p2 bra 	$L__BB2_4;
	ld.shared.u32 	%r72, [_ZZ20cudaEstimateResidualE6shared+2180];
	add.s32 	%r73, %r8, %r4;
	add.s32 	%r74, %r73, %r72;
	mul.wide.s32 	%rd10, %r74, 4;
	add.s64 	%rd11, %rd1, %rd10;
	ld.global.u32 	%r289, [%rd11];
$L__BB2_4:
	shl.b32 	%r75, %r4, 2;
	add.s32 	%r12, %r62, %r75;
	st.shared.u32 	[%r12], %r289;
	setp.gt.u32 	%p3, %r4, 31;
	@%p3 bra 	$L__BB2_8;
	add.s32 	%r13, %r60, %r4;
	setp.ge.s32 	%p4, %r13, %r9;
	mov.b32 	%r290, 0;
	@%p4 bra 	$L__BB2_7;
	ld.shared.u32 	%r78, [_ZZ20cudaEstimateResidualE6shared+2180];
	add.s32 	%r79, %r13, %r8;
	add.s32 	%r80, %r79, %r78;
	mul.wide.s32 	%rd12, %r80, 4;
	add.s64 	%rd13, %rd1, %rd12;
	ld.global.u32 	%r290, [%rd13];
$L__BB2_7:
	shl.b32 	%r81, %r60, 2;
	add.s32 	%r82, %r12, %r81;
	st.shared.u32 	[%r82], %r290;
$L__BB2_8:
	ld.shared.u32 	%r84, [%r5];
	add.s32 	%r85, %r8, %r84;
	sub.s32 	%r86, %r59, %r85;
	min.s32 	%r16, %r86, %r60;
	bar.sync 	0;
	mov.b32 	%r291, 0;
	st.volatile.shared.u32 	[%r12+1152], %r291;
	setp.ge.u32 	%p5, %r1, %r58;
	@%p5 bra 	$L__BB2_10;
	mov.u32 	%r87, %ctaid.y;
	mov.u32 	%r88, %ntid.y;
	mad.lo.s32 	%r89, %r87, %r88, %r2;
	mul.wide.u32 	%rd14, %r89, 192;
	add.s64 	%rd15, %rd2, %rd14;
	mul.wide.u32 	%rd16, %r1, 4;
	add.s64 	%rd17, %rd15, %rd16;
	ld.global.u32 	%r291, [%rd17+64];
$L__BB2_10:
	st.shared.u32 	[%r6+64], %r291;
	mov.u32 	%r19, %ntid.y;
	ld.shared.u32 	%r90, [%r5+20];
	setp.eq.s32 	%p6, %r90, 1;
	@%p6 bra 	$L__BB2_25;
	add.s32 	%r94, %r64, %r62;
	add.s32 	%r20, %r94, 16;
	add.s32 	%r21, %r63, 2268;
	mov.b32 	%r292, 0;
$L__BB2_12:
	shl.b32 	%r97, %r292, 5;
	add.s32 	%r23, %r97, %r1;
	ld.shared.u32 	%r24, [%r5];
	setp.lt.s32 	%p7, %r24, 1;
	mov.b32 	%r306, 0;
	mov.u32 	%r307, %r306;
	@%p7 bra 	$L__BB2_24;
	and.b32  	%r25, %r24, 7;
	setp.lt.u32 	%p8, %r24, 8;
	mov.b32 	%r301, 0;
	mov.u32 	%r306, %r301;
	@%p8 bra 	$L__BB2_16;
	and.b32  	%r301, %r24, 2147483640;
	shl.b32 	%r101, %r292, 7;
	add.s32 	%r295, %r20, %r101;
	neg.s32 	%r294, %r301;
	mov.b32 	%r306, 0;
	mov.u32 	%r293, %r21;
$L__BB2_15:
	.pragma "nounroll";
	ld.shared.u32 	%r102, [%r295+-16];
	ld.shared.u32 	%r103, [%r293+-28];
	shl.b32 	%r104, %r102, 8;
	shr.s32 	%r105, %r104, 8;
	shl.b32 	%r106, %r103, 8;
	shr.s32 	%r107, %r106, 8;
	mad.lo.s32 	%r108, %r107, %r105, %r306;
	ld.shared.u32 	%r109, [%r295+-12];
	ld.shared.u32 	%r110, [%r293+-24];
	shl.b32 	%r111, %r109, 8;
	shr.s32 	%r112, %r111, 8;
	shl.b32 	%r113, %r110, 8;
	shr.s32 	%r114, %r113, 8;
	mad.lo.s32 	%r115, %r114, %r112, %r108;
	ld.shared.u32 	%r116, [%r295+-8];
	ld.shared.u32 	%r117, [%r293+-20];
	shl.b32 	%r118, %r116, 8;
	shr.s32 	%r119, %r118, 8;
	shl.b32 	%r120, %r117, 8;
	shr.s32 	%r121, %r120, 8;
	mad.lo.s32 	%r122, %r121, %r119, %r115;
	ld.shared.u32 	%r123, [%r295+-4];
	ld.shared.u32 	%r124, [%r293+-16];
	shl.b32 	%r125, %r123, 8;
	shr.s32 	%r126, %r125, 8;
	shl.b32 	%r127, %r124, 8;
	shr.s32 	%r128, %r127, 8;
	mad.lo.s32 	%r129, %r128, %r126, %r122;
	ld.shared.u32 	%r130, [%r295];
	ld.shared.u32 	%r131, [%r293+-12];
	shl.b32 	%r132, %r130, 8;
	shr.s32 	%r133, %r132, 8;
	shl.b32 	%r134, %r131, 8;
	shr.s32 	%r135, %r134, 8;
	mad.lo.s32 	%r136, %r135, %r133, %r129;
	ld.shared.u32 	%r137, [%r295+4];
	ld.shared.u32 	%r138, [%r293+-8];
	shl.b32 	%r139, %r137, 8;
	shr.s32 	%r140, %r139, 8;
	shl.b32 	%r141, %r138, 8;
	shr.s32 	%r142, %r141, 8;
	mad.lo.s32 	%r143, %r142, %r140, %r136;
	ld.shared.u32 	%r144, [%r295+8];
	ld.shared.u32 	%r145, [%r293+-4];
	shl.b32 	%r146, %r144, 8;
	shr.s32 	%r147, %r146, 8;
	shl.b32 	%r148, %r145, 8;
	shr.s32 	%r149, %r148, 8;
	mad.lo.s32 	%r150, %r149, %r147, %r143;
	ld.shared.u32 	%r151, [%r295+12];
	ld.shared.u32 	%r152, [%r293];
	shl.b32 	%r153, %r151, 8;
	shr.s32 	%r154, %r153, 8;
	shl.b32 	%r155, %r152, 8;
	shr.s32 	%r156, %r155, 8;
	mad.lo.s32 	%r306, %r156, %r154, %r150;
	add.s32 	%r295, %r295, 32;
	add.s32 	%r294, %r294, 8;
	add.s32 	%r293, %r293, 32;
	setp.ne.s32 	%p9, %r294, 0;
	@%p9 bra 	$L__BB2_15;
$L__BB2_16:
	setp.eq.s32 	%p10, %r25, 0;
	mov.u32 	%r307, %r24;
	@%p10 bra 	$L__BB2_24;
	and.b32  	%r40, %r24, 3;
	setp.lt.u32 	%p11, %r25, 4;
	@%p11 bra 	$L__BB2_19;
	add.s32 	%r158, %r301, %r23;
	shl.b32 	%r159, %r158, 2;
	add.s32 	%r161, %r62, %r159;
	ld.shared.u32 	%r162, [%r161];
	shl.b32 	%r163, %r301, 2;
	add.s32 	%r164, %r5, %r163;
	ld.shared.u32 	%r165, [%r164+64];
	shl.b32 	%r166, %r162, 8;
	shr.s32 	%r167, %r166, 8;
	shl.b32 	%r168, %r165, 8;
	shr.s32 	%r169, %r168, 8;
	mad.lo.s32 	%r170, %r169, %r167, %r306;
	ld.shared.u32 	%r171, [%r161+4];
	ld.shared.u32 	%r172, [%r164+68];
	shl.b32 	%r173, %r171, 8;
	shr.s32 	%r174, %r173, 8;
	shl.b32 	%r175, %r172, 8;
	shr.s32 	%r176, %r175, 8;
	mad.lo.s32 	%r177, %r176, %r174, %r170;
	ld.shared.u32 	%r178, [%r161+8];
	ld.shared.u32 	%r179, [%r164+72];
	shl.b32 	%r180, %r178, 8;
	shr.s32 	%r181, %r180, 8;
	shl.b32 	%r182, %r179, 8;
	shr.s32 	%r183, %r182, 8;
	mad.lo.s32 	%r184, %r183, %r181, %r177;
	ld.shared.u32 	%r185, [%r161+12];
	ld.shared.u32 	%r186, [%r164+76];
	shl.b32 	%r187, %r185, 8;
	shr.s32 	%r188, %r187, 8;
	shl.b32 	%r189, %r186, 8;
	shr.s32 	%r190, %r189, 8;
	mad.lo.s32 	%r306, %r190, %r188, %r184;
	add.s32 	%r301, %r301, 4;
$L__BB2_19:
	setp.eq.s32 	%p12, %r40, 0;
	mov.u32 	%r307, %r24;
	@%p12 bra 	$L__BB2_24;
	setp.eq.s32 	%p13, %r40, 1;
	@%p13 bra 	$L__BB2_22;
	add.s32 	%r192, %r301, %r23;
	shl.b32 	%r193, %r192, 2;
	add.s32 	%r195, %r62, %r193;
	ld.shared.u32 	%r196, [%r195];
	shl.b32 	%r197, %r301, 2;
	add.s32 	%r198, %r5, %r197;
	ld.shared.u32 	%r199, [%r198+64];
	shl.b32 	%r200, %r196, 8;
	shr.s32 	%r201, %r200, 8;
	shl.b32 	%r202, %r199, 8;
	shr.s32 	%r203, %r202, 8;
	mad.lo.s32 	%r204, %r203, %r201, %r306;
	ld.shared.u32 	%r205, [%r195+4];
	ld.shared.u32 	%r206, [%r198+68];
	shl.b32 	%r207, %r205, 8;
	shr.s32 	%r208, %r207, 8;
	shl.b32 	%r209, %r206, 8;
	shr.s32 	%r210, %r209, 8;
	mad.lo.s32 	%r306, %r210, %r208, %r204;
	add.s32 	%r301, %r301, 2;
$L__BB2_22:
	and.b32  	%r211, %r24, 1;
	setp.eq.b32 	%p14, %r211, 1;
	not.pred 	%p15, %p14;
	mov.u32 	%r307, %r24;
	@%p15 bra 	$L__BB2_24;
	add.s32 	%r212, %r301, %r23;
	shl.b32 	%r213, %r212, 2;
	add.s32 	%r215, %r62, %r213;
	ld.shared.u32 	%r216, [%r215];
	shl.b32 	%r217, %r301, 2;
	add.s32 	%r218, %r5, %r217;
	ld.shared.u32 	%r219, [%r218+64];
	shl.b32 	%r220, %r216, 8;
	shr.s32 	%r221, %r220, 8;
	shl.b32 	%r222, %r219, 8;
	shr.s32 	%r223, %r222, 8;
	mad.lo.s32 	%r306, %r223, %r221, %r306;
	mov.u32 	%r307, %r24;
$L__BB2_24:
	add.s32 	%r224, %r307, %r23;
	shl.b32 	%r225, %r224, 2;
	add.s32 	%r227, %r62, %r225;
	ld.shared.u32 	%r228, [%r227];
	ld.shared.u32 	%r229, [%r5+8];
	shr.s32 	%r230, %r306, %r229;
	sub.s32 	%r231, %r228, %r230;
	setp.gt.s32 	%p16, %r16, %r23;
	shl.b32 	%r232, %r231, 1;
	shr.s32 	%r233, %r231, 31;
	xor.b32  	%r234, %r232, %r233;
	min.s32 	%r235, %r234, 8388607;
	shl.b32 	%r236, %r235, 8;
	shr.s32 	%r237, %r236, 8;
	selp.b32 	%r238, %r237, 0, %p16;
	ld.volatile.shared.u32 	%r239, [%r12+1152];
	add.s32 	%r240, %r238, %r239;
	st.volatile.shared.u32 	[%r12+1152], %r240;
	add.s32 	%r292, %r292, 1;
	setp.lt.u32 	%p17, %r292, %r19;
	@%p17 bra 	$L__BB2_12;
$L__BB2_25:
	ld.volatile.shared.u32 	%r242, [%r12+1216];
	ld.volatile.shared.u32 	%r243, [%r12+1152];
	add.s32 	%r244, %r243, %r242;
	st.volatile.shared.u32 	[%r12+1152], %r244;
	ld.volatile.shared.u32 	%r245, [%r12+1184];
	ld.volatile.shared.u32 	%r246, [%r12+1152];
	add.s32 	%r247, %r246, %r245;
	st.volatile.shared.u32 	[%r12+1152], %r247;
	ld.volatile.shared.u32 	%r248, [%r12+1168];
	ld.volatile.shared.u32 	%r249, [%r12+1152];
	add.s32 	%r250, %r249, %r248;
	st.volatile.shared.u32 	[%r12+1152], %r250;
	ld.volatile.shared.u32 	%r251, [%r12+1160];
	ld.volatile.shared.u32 	%r252, [%r12+1152];
	add.s32 	%r253, %r252, %r251;
	st.volatile.shared.u32 	[%r12+1152], %r253;
	ld.volatile.shared.u32 	%r254, [%r12+1156];
	ld.volatile.shared.u32 	%r255, [%r12+1152];
	add.s32 	%r256, %r255, %r254;
	st.volatile.shared.u32 	[%r12+1152], %r256;
	ld.shared.u32 	%r257, [%r5+20];
	setp.ne.s32 	%p18, %r257, 0;
	shl.b32 	%r258, %r3, 2;
	add.s32 	%r260, %r62, %r258;
	add.s32 	%r55, %r260, 1152;
	mov.b32 	%r308, 1;
	@%p18 bra 	$L__BB2_27;
	ld.volatile.shared.u32 	%r261, [%r55];
	setp.ne.s32 	%p19, %r261, 0;
	selp.u32 	%r308, 1, 0, %p19;
$L__BB2_27:
	max.s32 	%r262, %r16, 0;
	setp.gt.u32 	%p20, %r1, 14;
	selp.b32 	%r263, 8388607, 0, %p20;
	mad.lo.s32 	%r264, %r262, %r1, %r262;
	add.s32 	%r265, %r264, %r263;
	ld.volatile.shared.u32 	%r266, [%r55];
	shr.u32 	%r267, %r262, 1;
	sub.s32 	%r268, %r266, %r267;
	shr.s32 	%r269, %r268, %r1;
	add.s32 	%r270, %r265, %r269;
	mul.lo.s32 	%r271, %r270, %r308;
	st.volatile.shared.u32 	[%r12+1152], %r271;
	ld.volatile.shared.u32 	%r272, [%r12+1152];
	ld.volatile.shared.u32 	%r273, [%r12+1184];
	min.s32 	%r274, %r272, %r273;
	st.volatile.shared.u32 	[%r12+1152], %r274;
	ld.volatile.shared.u32 	%r275, [%r12+1152];
	ld.volatile.shared.u32 	%r276, [%r12+1168];
	min.s32 	%r277, %r275, %r276;
	st.volatile.shared.u32 	[%r12+1152], %r277;
	ld.volatile.shared.u32 	%r278, [%r12+1152];
	ld.volatile.shared.u32 	%r279, [%r12+1160];
	min.s32 	%r280, %r278, %r279;
	st.volatile.shared.u32 	[%r12+1152], %r280;
	ld.volatile.shared.u32 	%r281, [%r12+1152];
	ld.volatile.shared.u32 	%r282, [%r12+1156];
	min.s32 	%r283, %r281, %r282;
	st.volatile.shared.u32 	[%r12+1152], %r283;
	setp.ne.s32 	%p21, %r1, 0;
	@%p21 bra 	$L__BB2_29;
	ld.volatile.shared.u32 	%r284, [%r12+1152];
	mov.u32 	%r285, %ctaid.y;
	mad.lo.s32 	%r286, %r285, %r19, %r2;
	shl.b32 	%r287, %r286, 6;
	add.s32 	%r288, %r287, %r7;
	cvta.to.global.u64 	%rd18, %rd3;
	mul.wide.u32 	%rd19, %r288, 4;
	add.s64 	%rd20, %rd18, %rd19;
	st.global.u32 	[%rd20], %r284;
$L__BB2_29:
	ret;

}
	// .globl	cudaSumResidualChunks
.visible .entry cudaSumResidualChunks(
	.param .u64 .ptr .align 1 cudaSumResidualChunks_param_0,
	.param .u64 .ptr .align 1 cudaSumResidualChunks_param_1,
	.param .u64 .ptr .align 1 cudaSumResidualChunks_param_2,
	.param .u32 cudaSumResidualChunks_param_3,
	.param .u32 cudaSumResidualChunks_param_4
)
{
	.reg .pred 	%p<8>;
	.reg .b32 	%r<66>;
	.reg .b64 	%rd<13>;
	// demoted variable
	.shared .align 4 .b8 _ZZ21cudaSumResidualChunksE6shared[1152];
	ld.param.u64 	%rd1, [cudaSumResidualChunks_param_0];
	ld.param.u64 	%rd3, [cudaSumResidualChunks_param_1];
	ld.param.u64 	%rd2, [cudaSumResidualChunks_param_2];
	ld.param.u32 	%r10, [cudaSumResidualChunks_param_3];
	ld.param.u32 	%r11, [cudaSumResidualChunks_param_4];
	cvta.to.global.u64 	%rd4, %rd3;
	mov.u32 	%r1, %tid.x;
	mov.u32 	%r2, %ctaid.y;
	mul.wide.u32 	%rd5, %r2, 192;
	add.s64 	%rd6, %rd4, %rd5;
	ld.global.u32 	%r12, [%rd6];
	mov.u32 	%r3, %ctaid.x;
	mul.lo.s32 	%r4, %r11, %r3;
	add.s32 	%r13, %r4, %r12;
	sub.s32 	%r14, %r10, %r13;
	min.s32 	%r5, %r14, %r11;
	shl.b32 	%r15, %r1, 2;
	mov.u32 	%r16, _ZZ21cudaSumResidualChunksE6shared;
	sub.s32 	%r17, %r16, %r15;
	mov.b32 	%r65, 0;
	st.shared.u32 	[%r17+1020], %r65;
	setp.ge.s32 	%p1, %r1, %r5;
	@%p1 bra 	$L__BB3_2;
	cvta.to.global.u64 	%rd7, %rd2;
	shl.b32 	%r18, %r2, 13;
	or.b32  	%r19, %r18, %r1;
	add.s32 	%r20, %r19, %r4;
	mul.wide.u32 	%rd8, %r20, 4;
	add.s64 	%rd9, %rd7, %rd8;
	ld.global.u32 	%r65, [%rd9];
$L__BB3_2:
	shl.b32 	%r21, %r65, 1;
	shr.s32 	%r22, %r65, 31;
	xor.b32  	%r23, %r21, %r22;
	add.s32 	%r8, %r16, %r15;
	st.shared.u32 	[%r8], %r23;
	bar.sync 	0;
	setp.gt.u32 	%p2, %r1, 127;
	@%p2 bra 	$L__BB3_4;
	ld.shared.u32 	%r26, [%r8+512];
	ld.shared.u32 	%r27, [%r8];
	add.s32 	%r28, %r27, %r26;
	st.shared.u32 	[%r8], %r28;
$L__BB3_4:
	bar.sync 	0;
	setp.gt.u32 	%p3, %r1, 63;
	@%p3 bra 	$L__BB3_6;
	ld.shared.u32 	%r29, [%r8+256];
	ld.shared.u32 	%r30, [%r8];
	add.s32 	%r31, %r30, %r29;
	st.shared.u32 	[%r8], %r31;
$L__BB3_6:
	bar.sync 	0;
	setp.gt.u32 	%p4, %r1, 31;
	@%p4 bra 	$L__BB3_8;
	ld.shared.u32 	%r32, [%r8+128];
	ld.shared.u32 	%r33, [%r8];
	add.s32 	%r34, %r33, %r32;
	st.shared.u32 	[%r8], %r34;
$L__BB3_8:
	setp.gt.u32 	%p5, %r1, 31;
	bar.sync 	0;
	ld.shared.u32 	%r35, [%r8+64];
	ld.shared.u32 	%r36, [%r8];
	add.s32 	%r37, %r36, %r35;
	ld.shared.u32 	%r38, [%r8+32];
	add.s32 	%r39, %r38, %r37;
	ld.shared.u32 	%r40, [%r8+16];
	add.s32 	%r41, %r40, %r39;
	ld.shared.u32 	%r42, [%r8+8];
	add.s32 	%r43, %r42, %r41;
	ld.shared.u32 	%r44, [%r8+4];
	add.s32 	%r45, %r44, %r43;
	st.shared.u32 	[%r8], %r45;
	@%p5 bra 	$L__BB3_11;
	setp.gt.u32 	%p6, %r1, 14;
	selp.b32 	%r46, 8388607, 0, %p6;
	mad.lo.s32 	%r47, %r5, %r1, %r5;
	add.s32 	%r48, %r47, %r46;
	ld.shared.u32 	%r49, [_ZZ21cudaSumResidualChunksE6shared];
	shr.s32 	%r50, %r5, 1;
	sub.s32 	%r51, %r49, %r50;
	shr.s32 	%r52, %r51, %r1;
	add.s32 	%r53, %r48, %r52;
	ld.shared.u32 	%r54, [%r8+1056];
	min.s32 	%r55, %r53, %r54;
	ld.shared.u32 	%r56, [%r8+1040];
	min.s32 	%r57, %r55, %r56;
	ld.shared.u32 	%r58, [%r8+1032];
	min.s32 	%r59, %r57, %r58;
	ld.shared.u32 	%r60, [%r8+1028];
	min.s32 	%r61, %r59, %r60;
	st.shared.u32 	[%r8+1024], %r61;
	setp.ne.s32 	%p7, %r1, 0;
	@%p7 bra 	$L__BB3_11;
	ld.shared.u32 	%r62, [_ZZ21cudaSumResidualChunksE6shared+1024];
	mov.u32 	%r63, %nctaid.x;
	mad.lo.s32 	%r64, %r2, %r63, %r3;
	cvta.to.global.u64 	%rd10, %rd1;
	mul.wide.u32 	%rd11, %r64, 4;
	add.s64 	%rd12, %rd10, %rd11;
	st.global.u32 	[%rd12], %r62;
$L__BB3_11:
	ret;

}
	// .globl	cudaSumResidual
.visible .entry cudaSumResidual(
	.param .u64 .ptr .align 1 cudaSumResidual_param_0,
	.param .u64 .ptr .align 1 cudaSumResidual_param_1,
	.param .u32 cudaSumResidual_param_2
)
{
	.reg .pred 	%p<9>;
	.reg .b32 	%r<56>;
	.reg .b64 	%rd<13>;
	// demoted variable
	.shared .align 4 .b8 _ZZ15cudaSumResidualE6shared[1216];
	ld.param.u64 	%rd3, [cudaSumResidual_param_0];
	ld.param.u64 	%rd2, [cudaSumResidual_param_1];
	ld.param.u32 	%r12, [cudaSumResidual_param_2];
	cvta.to.global.u64 	%rd1, %rd3;
	mov.u32 	%r1, %tid.x;
	setp.gt.u32 	%p1, %r1, 47;
	shl.b32 	%r13, %r1, 2;
	mov.u32 	%r14, _ZZ15cudaSumResidualE6shared;
	add.s32 	%r15, %r14, %r13;
	add.s32 	%r2, %r15, 1024;
	@%p1 bra 	$L__BB4_2;
	mov.u32 	%r16, %ctaid.y;
	mul.wide.u32 	%rd4, %r16, 192;
	add.s64 	%rd5, %rd1, %rd4;
	mul.wide.u32 	%rd6, %r1, 4;
	add.s64 	%rd7, %rd5, %rd6;
	ld.global.u32 	%r17, [%rd7];
	st.shared.u32 	[%r2], %r17;
$L__BB4_2:
	bar.sync 	0;
	setp.ge.s32 	%p2, %r1, %r12;
	mov.b32 	%r54, 0;
	@%p2 bra 	$L__BB4_4;
	mov.u32 	%r19, %ctaid.y;
	mad.lo.s32 	%r20, %r12, %r19, %r1;
	cvta.to.global.u64 	%rd8, %rd2;
	mul.wide.u32 	%rd9, %r20, 4;
	add.s64 	%rd10, %rd8, %rd9;
	ld.global.u32 	%r54, [%rd10];
$L__BB4_4:
	st.volatile.shared.u32 	[%r2+-1024], %r54;
	bar.sync 	0;
	setp.gt.u32 	%p3, %r1, 31;
	@%p3 bra 	$L__BB4_6;
	ld.volatile.shared.u32 	%r21, [%r2+-896];
	ld.volatile.shared.u32 	%r22, [%r2+-1024];
	add.s32 	%r23, %r22, %r21;
	st.volatile.shared.u32 	[%r2+-1024], %r23;
$L__BB4_6:
	bar.sync 	0;
	ld.volatile.shared.u32 	%r24, [%r2+-960];
	ld.volatile.shared.u32 	%r25, [%r2+-1024];
	add.s32 	%r26, %r25, %r24;
	st.volatile.shared.u32 	[%r2+-1024], %r26;
	ld.volatile.shared.u32 	%r27, [%r2+-992];
	ld.volatile.shared.u32 	%r28, [%r2+-1024];
	add.s32 	%r29, %r28, %r27;
	st.volatile.shared.u32 	[%r2+-1024], %r29;
	ld.volatile.shared.u32 	%r30, [%r2+-1008];
	ld.volatile.shared.u32 	%r31, [%r2+-1024];
	add.s32 	%r32, %r31, %r30;
	st.volatile.shared.u32 	[%r2+-1024], %r32;
	ld.volatile.shared.u32 	%r33, [%r2+-1016];
	ld.volatile.shared.u32 	%r34, [%r2+-1024];
	add.s32 	%r35, %r34, %r33;
	st.volatile.shared.u32 	[%r2+-1024], %r35;
	ld.volatile.shared.u32 	%r36, [%r2+-1020];
	ld.volatile.shared.u32 	%r37, [%r2+-1024];
	add.s32 	%r38, %r37, %r36;
	st.volatile.shared.u32 	[%r2+-1024], %r38;
	setp.ne.s32 	%p4, %r1, 0;
	@%p4 bra 	$L__BB4_14;
	ld.shared.u32 	%r5, [_ZZ15cudaSumResidualE6shared+1048];
	ld.shared.u32 	%r6, [_ZZ15cudaSumResidualE6shared+1052];
	mul.lo.s32 	%r7, %r6, %r5;
	ld.shared.u32 	%r39, [_ZZ15cudaSumResidualE6shared+1044];
	setp.eq.s32 	%p5, %r39, 0;
	@%p5 bra 	$L__BB4_12;
	setp.eq.s32 	%p6, %r39, 32;
	@%p6 bra 	$L__BB4_11;
	setp.ne.s32 	%p7, %r39, 8;
	mov.u32 	%r55, %r7;
	@%p7 bra 	$L__BB4_13;
	ld.shared.u32 	%r49, [_ZZ15cudaSumResidualE6shared+1024];
	ld.volatile.shared.u32 	%r50, [_ZZ15cudaSumResidualE6shared];
	mad.lo.s32 	%r51, %r5, %r49, %r50;
	add.s32 	%r55, %r51, 6;
	bra.uni 	$L__BB4_13;
$L__BB4_11:
	ld.shared.u32 	%r42, [_ZZ15cudaSumResidualE6shared+1024];
	ld.shared.u32 	%r43, [_ZZ15cudaSumResidualE6shared+1036];
	shl.b32 	%r44, %r12, 1;
	ld.volatile.shared.u32 	%r45, [_ZZ15cudaSumResidualE6shared];
	add.s32 	%r46, %r43, %r5;
	add.s32 	%r47, %r44, %r45;
	mad.lo.s32 	%r48, %r46, %r42, %r47;
	add.s32 	%r55, %r48, 15;
	bra.uni 	$L__BB4_13;
$L__BB4_12:
	ld.volatile.shared.u32 	%r40, [_ZZ15cudaSumResidualE6shared];
	setp.eq.s32 	%p8, %r40, 0;
	mad.lo.s32 	%r41, %r5, %r6, %r5;
	selp.b32 	%r55, %r5, %r41, %p8;
$L__BB4_13:
	min.s32 	%r52, %r7, %r55;
	mov.u32 	%r53, %ctaid.y;
	mul.wide.u32 	%rd11, %r53, 192;
	add.s64 	%rd12, %rd1, %rd11;
	st.global.u32 	[%rd12+16], %r52;
$L__BB4_14:
	ret;

}
	// .globl	cudaChooseBestMethod
.visible .entry cudaChooseBestMethod(
	.param .u64 .ptr .align 1 cudaChooseBestMethod_param_0,
	.param .u64 .ptr .align 1 cudaChooseBestMethod_param_1,
	.param .u32 cudaChooseBestMethod_param_2,
	.param .u32 cudaChooseBestMethod_param_3
)
{
	.reg .pred 	%p<33>;
	.reg .b32 	%r<263>;
	.reg .b64 	%rd<22>;
	// demoted variable
	.shared .align 4 .b8 _ZZ20cudaChooseBestMethodE6shared[6656];
	ld.param.u64 	%rd6, [cudaChooseBestMethod_param_0];
	ld.param.u64 	%rd5, [cudaChooseBestMethod_param_1];
	ld.param.u32 	%r38, [cudaChooseBestMethod_param_2];
	ld.param.u32 	%r39, [cudaChooseBestMethod_param_3];
	cvta.to.global.u64 	%rd1, %rd6;
	mov.u32 	%r1, %tid.x;
	mov.u32 	%r2, %tid.y;
	shl.b32 	%r40, %r2, 5;
	add.s32 	%r3, %r40, %r1;
	setp.gt.u32 	%p1, %r3, 255;
	shl.b32 	%r41, %r3, 2;
	mov.u32 	%r42, _ZZ20cudaChooseBestMethodE6shared;
	add.s32 	%r43, %r42, %r41;
	add.s32 	%r4, %r43, 2560;
	@%p1 bra 	$L__BB5_2;
	mov.b32 	%r44, 2147483647;
	st.shared.u32 	[%r4], %r44;
$L__BB5_2:
	setp.lt.s32 	%p2, %r39, 1;
	@%p2 bra 	$L__BB5_32;
	cvt.u64.u32 	%rd7, %r2;
	mov.u32 	%r45, %ctaid.y;
	mul.lo.s32 	%r5, %r39, %r45;
	cvt.u64.u32 	%rd8, %r5;
	add.s64 	%rd2, %rd8, %rd7;
	mul.wide.u32 	%rd9, %r1, 4;
	add.s64 	%rd3, %rd1, %rd9;
	mad.lo.s32 	%r47, %r2, 192, %r42;
	add.s32 	%r6, %r47, 3584;
	shl.b32 	%r48, %r1, 2;
	add.s32 	%r7, %r6, %r48;
	setp.gt.s32 	%p3, %r38, 0;
	shl.b32 	%r49, %r2, 7;
	add.s32 	%r50, %r49, %r42;
	add.s32 	%r8, %r50, 512;
	shl.b32 	%r51, %r38, 1;
	add.s32 	%r9, %r51, 15;
	mov.u32 	%r10, %ntid.y;
	@%p3 bra 	$L__BB5_9;
	mov.b32 	%r261, 0;
$L__BB5_5:
	add.s32 	%r30, %r261, %r2;
	setp.ge.u32 	%p4, %r30, %r39;
	@%p4 bra 	$L__BB5_31;
	setp.ne.s32 	%p5, %r1, 0;
	cvt.s64.s32 	%rd10, %r261;
	add.s64 	%rd11, %rd2, %rd10;
	mad.lo.s64 	%rd12, %rd11, 192, %rd3;
	ld.global.u32 	%r53, [%rd12];
	st.shared.u32 	[%r7], %r53;
	mov.b32 	%r54, 0;
	st.volatile.shared.u32 	[%r4+-2048], %r54;
	ld.volatile.shared.u32 	%r55, [%r4+-1984];
	ld.volatile.shared.u32 	%r56, [%r4+-2048];
	add.s32 	%r57, %r56, %r55;
	st.volatile.shared.u32 	[%r4+-2048], %r57;
	ld.volatile.shared.u32 	%r58, [%r4+-2016];
	ld.volatile.shared.u32 	%r59, [%r4+-2048];
	add.s32 	%r60, %r59, %r58;
	st.volatile.shared.u32 	[%r4+-2048], %r60;
	ld.volatile.shared.u32 	%r61, [%r4+-2032];
	ld.volatile.shared.u32 	%r62, [%r4+-2048];
	add.s32 	%r63, %r62, %r61;
	st.volatile.shared.u32 	[%r4+-2048], %r63;
	ld.volatile.shared.u32 	%r64, [%r4+-2040];
	ld.volatile.shared.u32 	%r65, [%r4+-2048];
	add.s32 	%r66, %r65, %r64;
	st.volatile.shared.u32 	[%r4+-2048], %r66;
	ld.volatile.shared.u32 	%r67, [%r4+-2044];
	ld.volatile.shared.u32 	%r68, [%r4+-2048];
	add.s32 	%r69, %r68, %r67;
	st.volatile.shared.u32 	[%r4+-2048], %r69;
	@%p5 bra 	$L__BB5_31;
	ld.volatile.shared.u32 	%r70, [%r6+24];
	ld.volatile.shared.u32 	%r71, [%r6+28];
	mul.lo.s32 	%r31, %r71, %r70;
	ld.volatile.shared.u32 	%r72, [%r6+20];
	setp.ne.s32 	%p6, %r72, 8;
	@%p6 bra 	$L__BB5_25;
	ld.volatile.shared.u32 	%r88, [%r6];
	ld.volatile.shared.u32 	%r89, [%r6+24];
	ld.volatile.shared.u32 	%r90, [%r8];
	mad.lo.s32 	%r91, %r89, %r88, %r90;
	add.s32 	%r262, %r91, 6;
	bra.uni 	$L__BB5_30;
$L__BB5_9:
	cvta.to.global.u64 	%rd4, %rd5;
	mov.b32 	%r256, 0;
	mov.u32 	%r11, %ntid.x;
$L__BB5_10:
	add.s32 	%r13, %r256, %r2;
	setp.ge.u32 	%p11, %r13, %r39;
	@%p11 bra 	$L__BB5_24;
	cvt.s64.s32 	%rd13, %r256;
	add.s64 	%rd14, %rd2, %rd13;
	mad.lo.s64 	%rd15, %rd14, 192, %rd3;
	ld.global.u32 	%r98, [%rd15];
	st.shared.u32 	[%r7], %r98;
	add.s32 	%r99, %r13, %r5;
	shl.b32 	%r14, %r99, 6;
	mov.b32 	%r257, 0;
	mov.u32 	%r258, %r257;
$L__BB5_12:
	add.s32 	%r17, %r257, %r1;
	setp.ge.u32 	%p12, %r17, %r38;
	mov.b32 	%r259, 0;
	@%p12 bra 	$L__BB5_14;
	add.s32 	%r101, %r17, %r14;
	mul.wide.u32 	%rd16, %r101, 4;
	add.s64 	%rd17, %rd4, %rd16;
	ld.global.u32 	%r259, [%rd17];
$L__BB5_14:
	add.s32 	%r258, %r259, %r258;
	add.s32 	%r257, %r257, %r11;
	setp.lt.s32 	%p13, %r257, %r38;
	@%p13 bra 	$L__BB5_12;
	setp.eq.s32 	%p14, %r1, 0;
	st.volatile.shared.u32 	[%r4+-2048], %r258;
	ld.volatile.shared.u32 	%r102, [%r4+-1984];
	ld.volatile.shared.u32 	%r103, [%r4+-2048];
	add.s32 	%r104, %r103, %r102;
	st.volatile.shared.u32 	[%r4+-2048], %r104;
	ld.volatile.shared.u32 	%r105, [%r4+-2016];
	ld.volatile.shared.u32 	%r106, [%r4+-2048];
	add.s32 	%r107, %r106, %r105;
	st.volatile.shared.u32 	[%r4+-2048], %r107;
	ld.volatile.shared.u32 	%r108, [%r4+-2032];
	ld.volatile.shared.u32 	%r109, [%r4+-2048];
	add.s32 	%r110, %r109, %r108;
	st.volatile.shared.u32 	[%r4+-2048], %r110;
	ld.volatile.shared.u32 	%r111, [%r4+-2040];
	ld.volatile.shared.u32 	%r112, [%r4+-2048];
	add.s32 	%r113, %r112, %r111;
	st.volatile.shared.u32 	[%r4+-2048], %r113;
	ld.volatile.shared.u32 	%r114, [%r4+-2044];
	ld.volatile.shared.u32 	%r115, [%r4+-2048];
	add.s32 	%r116, %r115, %r114;
	st.volatile.shared.u32 	[%r4+-2048], %r116;
	@%p14 bra 	$L__BB5_16;
	bra.uni 	$L__BB5_24;
$L__BB5_16:
	ld.volatile.shared.u32 	%r117, [%r6+24];
	ld.volatile.shared.u32 	%r118, [%r6+28];
	mul.lo.s32 	%r22, %r118, %r117;
	ld.volatile.shared.u32 	%r119, [%r6+20];
	setp.eq.s32 	%p15, %r119, 8;
	@%p15 bra 	$L__BB5_22;
	ld.volatile.shared.u32 	%r120, [%r6+20];
	setp.eq.s32 	%p16, %r120, 32;
	@%p16 bra 	$L__BB5_21;
	ld.volatile.shared.u32 	%r121, [%r6+20];
	setp.eq.s32 	%p17, %r121, 0;
	@%p17 bra 	$L__BB5_20;
	ld.volatile.shared.u32 	%r122, [%r6+24];
	ld.volatile.shared.u32 	%r123, [%r6+28];
	mul.lo.s32 	%r260, %r123, %r122;
	bra.uni 	$L__BB5_23;
$L__BB5_20:
	ld.volatile.shared.u32 	%r124, [%r6+24];
	ld.volatile.shared.u32 	%r125, [%r6+28];
	ld.volatile.shared.u32 	%r126, [%r8];
	setp.eq.s32 	%p18, %r126, 0;
	mad.lo.s32 	%r127, %r124, %r125, %r124;
	selp.b32 	%r260, %r124, %r127, %p18;
	bra.uni 	$L__BB5_23;
$L__BB5_21:
	ld.volatile.shared.u32 	%r128, [%r6];
	ld.volatile.shared.u32 	%r129, [%r6+24];
	ld.volatile.shared.u32 	%r130, [%r6];
	ld.volatile.shared.u32 	%r131, [%r6+12];
	ld.volatile.shared.u32 	%r132, [%r8];
	mad.lo.s32 	%r133, %r129, %r128, %r9;
	mad.lo.s32 	%r134, %r131, %r130, %r133;
	add.s32 	%r260, %r134, %r132;
	bra.uni 	$L__BB5_23;
$L__BB5_22:
	ld.volatile.shared.u32 	%r135, [%r6];
	ld.volatile.shared.u32 	%r136, [%r6+24];
	ld.volatile.shared.u32 	%r137, [%r8];
	mad.lo.s32 	%r138, %r136, %r135, %r137;
	add.s32 	%r260, %r138, 6;
$L__BB5_23:
	min.s32 	%r139, %r22, %r260;
	shl.b32 	%r140, %r13, 2;
	add.s32 	%r142, %r42, %r140;
	st.shared.u32 	[%r142+2560], %r139;
$L__BB5_24:
	add.s32 	%r256, %r256, %r10;
	setp.lt.s32 	%p19, %r256, %r39;
	@%p19 bra 	$L__BB5_10;
	bra.uni 	$L__BB5_32;
$L__BB5_25:
	ld.volatile.shared.u32 	%r73, [%r6+20];
	setp.ne.s32 	%p7, %r73, 32;
	@%p7 bra 	$L__BB5_27;
	ld.volatile.shared.u32 	%r81, [%r6];
	ld.volatile.shared.u32 	%r82, [%r6+24];
	ld.volatile.shared.u32 	%r83, [%r6];
	ld.volatile.shared.u32 	%r84, [%r6+12];
	ld.volatile.shared.u32 	%r85, [%r8];
	mad.lo.s32 	%r86, %r82, %r81, %r9;
	mad.lo.s32 	%r87, %r84, %r83, %r86;
	add.s32 	%r262, %r87, %r85;
	bra.uni 	$L__BB5_30;
$L__BB5_27:
	ld.volatile.shared.u32 	%r74, [%r6+20];
	setp.ne.s32 	%p8, %r74, 0;
	@%p8 bra 	$L__BB5_29;
	ld.volatile.shared.u32 	%r77, [%r6+24];
	ld.volatile.shared.u32 	%r78, [%r6+28];
	ld.volatile.shared.u32 	%r79, [%r8];
	setp.eq.s32 	%p9, %r79, 0;
	mad.lo.s32 	%r80, %r77, %r78, %r77;
	selp.b32 	%r262, %r77, %r80, %p9;
	bra.uni 	$L__BB5_30;
$L__BB5_29:
	ld.volatile.shared.u32 	%r75, [%r6+24];
	ld.volatile.shared.u32 	%r76, [%r6+28];
	mul.lo.s32 	%r262, %r76, %r75;
$L__BB5_30:
	min.s32 	%r92, %r31, %r262;
	shl.b32 	%r93, %r30, 2;
	add.s32 	%r95, %r42, %r93;
	st.shared.u32 	[%r95+2560], %r92;
$L__BB5_31:
	add.s32 	%r261, %r261, %r10;
	setp.lt.s32 	%p10, %r261, %r39;
	@%p10 bra 	$L__BB5_5;
$L__BB5_32:
	bar.sync 	0;
	setp.gt.u32 	%p20, %r3, 127;
	@%p20 bra 	$L__BB5_34;
	ld.shared.u32 	%r143, [%r4+512];
	ld.shared.u32 	%r144, [%r4];
	setp.lt.s32 	%p21, %r143, %r144;
	selp.b32 	%r145, 128, 0, %p21;
	add.s32 	%r146, %r145, %r3;
	st.volatile.shared.u32 	[%r4+-2560], %r146;
$L__BB5_34:
	bar.sync 	0;
	setp.gt.u32 	%p22, %r3, 63;
	@%p22 bra 	$L__BB5_36;
	ld.volatile.shared.u32 	%r147, [%r4+-2560];
	ld.volatile.shared.u32 	%r148, [%r4+-2304];
	ld.volatile.shared.u32 	%r149, [%r4+-2560];
	sub.s32 	%r150, %r148, %r149;
	ld.volatile.shared.u32 	%r151, [%r4+-2304];
	add.s32 	%r153, %r42, 2560;
	shl.b32 	%r154, %r151, 2;
	add.s32 	%r155, %r153, %r154;
	ld.shared.u32 	%r156, [%r155];
	ld.volatile.shared.u32 	%r157, [%r4+-2560];
	shl.b32 	%r158, %r157, 2;
	add.s32 	%r159, %r153, %r158;
	ld.shared.u32 	%r160, [%r159];
	setp.lt.s32 	%p23, %r156, %r160;
	selp.b32 	%r161, %r150, 0, %p23;
	add.s32 	%r162, %r161, %r147;
	st.volatile.shared.u32 	[%r4+-2560], %r162;
$L__BB5_36:
	bar.sync 	0;
	setp.gt.u32 	%p24, %r3, 31;
	@%p24 bra 	$L__BB5_38;
	ld.volatile.shared.u32 	%r163, [%r4+-2560];
	ld.volatile.shared.u32 	%r164, [%r4+-2432];
	ld.volatile.shared.u32 	%r165, [%r4+-2560];
	sub.s32 	%r166, %r164, %r165;
	ld.volatile.shared.u32 	%r167, [%r4+-2432];
	add.s32 	%r169, %r42, 2560;
	shl.b32 	%r170, %r167, 2;
	add.s32 	%r171, %r169, %r170;
	ld.shared.u32 	%r172, [%r171];
	ld.volatile.shared.u32 	%r173, [%r4+-2560];
	shl.b32 	%r174, %r173, 2;
	add.s32 	%r175, %r169, %r174;
	ld.shared.u32 	%r176, [%r175];
	setp.lt.s32 	%p25, %r172, %r176;
	selp.b32 	%r177, %r166, 0, %p25;
	add.s32 	%r178, %r177, %r163;
	st.volatile.shared.u32 	[%r4+-2560], %r178;
	ld.volatile.shared.u32 	%r179, [%r4+-2560];
	ld.volatile.shared.u32 	%r180, [%r4+-2496];
	ld.volatile.shared.u32 	%r181, [%r4+-2560];
	sub.s32 	%r182, %r180, %r181;
	ld.volatile.shared.u32 	%r183, [%r4+-2496];
	shl.b32 	%r184, %r183, 2;
	add.s32 	%r185, %r169, %r184;
	ld.shared.u32 	%r186, [%r185];
	ld.volatile.shared.u32 	%r187, [%r4+-2560];
	shl.b32 	%r188, %r187, 2;
	add.s32 	%r189, %r169, %r188;
	ld.shared.u32 	%r190, [%r189];
	setp.lt.s32 	%p26, %r186, %r190;
	selp.b32 	%r191, %r182, 0, %p26;
	add.s32 	%r192, %r191, %r179;
	st.volatile.shared.u32 	[%r4+-2560], %r192;
	ld.volatile.shared.u32 	%r193, [%r4+-2560];
	ld.volatile.shared.u32 	%r194, [%r4+-2528];
	ld.volatile.shared.u32 	%r195, [%r4+-2560];
	sub.s32 	%r196, %r194, %r195;
	ld.volatile.shared.u32 	%r197, [%r4+-2528];
	shl.b32 	%r198, %r197, 2;
	add.s32 	%r199, %r169, %r198;
	ld.shared.u32 	%r200, [%r199];
	ld.volatile.shared.u32 	%r201, [%r4+-2560];
	shl.b32 	%r202, %r201, 2;
	add.s32 	%r203, %r169, %r202;
	ld.shared.u32 	%r204, [%r203];
	setp.lt.s32 	%p27, %r200, %r204;
	selp.b32 	%r205, %r196, 0, %p27;
	add.s32 	%r206, %r205, %r193;
	st.volatile.shared.u32 	[%r4+-2560], %r206;
	ld.volatile.shared.u32 	%r207, [%r4+-2560];
	ld.volatile.shared.u32 	%r208, [%r4+-2544];
	ld.volatile.shared.u32 	%r209, [%r4+-2560];
	sub.s32 	%r210, %r208, %r209;
	ld.volatile.shared.u32 	%r211, [%r4+-2544];
	shl.b32 	%r212, %r211, 2;
	add.s32 	%r213, %r169, %r212;
	ld.shared.u32 	%r214, [%r213];
	ld.volatile.shared.u32 	%r215, [%r4+-2560];
	shl.b32 	%r216, %r215, 2;
	add.s32 	%r217, %r169, %r216;
	ld.shared.u32 	%r218, [%r217];
	setp.lt.s32 	%p28, %r214, %r218;
	selp.b32 	%r219, %r210, 0, %p28;
	add.s32 	%r220, %r219, %r207;
	st.volatile.shared.u32 	[%r4+-2560], %r220;
	ld.volatile.shared.u32 	%r221, [%r4+-2560];
	ld.volatile.shared.u32 	%r222, [%r4+-2552];
	ld.volatile.shared.u32 	%r223, [%r4+-2560];
	sub.s32 	%r224, %r222, %r223;
	ld.volatile.shared.u32 	%r225, [%r4+-2552];
	shl.b32 	%r226, %r225, 2;
	add.s32 	%r227, %r169, %r226;
	ld.shared.u32 	%r228, [%r227];
	ld.volatile.shared.u32 	%r229, [%r4+-2560];
	shl.b32 	%r230, %r229, 2;
	add.s32 	%r231, %r169, %r230;
	ld.shared.u32 	%r232, [%r231];
	setp.lt.s32 	%p29, %r228, %r232;
	selp.b32 	%r233, %r224, 0, %p29;
	add.s32 	%r234, %r233, %r221;
	st.volatile.shared.u32 	[%r4+-2560], %r234;
	ld.volatile.shared.u32 	%r235, [%r4+-2560];
	ld.volatile.shared.u32 	%r236, [%r4+-2556];
	ld.volatile.shared.u32 	%r237, [%r4+-2560];
	sub.s32 	%r238, %r236, %r237;
	ld.volatile.shared.u32 	%r239, [%r4+-2556];
	shl.b32 	%r240, %r239, 2;
	add.s32 	%r241, %r169, %r240;
	ld.shared.u32 	%r242, [%r241];
	ld.volatile.shared.u32 	%r243, [%r4+-2560];
	shl.b32 	%r244, %r243, 2;
	add.s32 	%r245, %r169, %r244;
	ld.shared.u32 	%r246, [%r245];
	setp.lt.s32 	%p30, %r242, %r246;
	selp.b32 	%r247, %r238, 0, %p30;
	add.s32 	%r248, %r247, %r235;
	st.volatile.shared.u32 	[%r4+-2560], %r248;
$L__BB5_38:
	bar.sync 	0;
	setp.ne.s32 	%p31, %r3, 0;
	@%p31 bra 	$L__BB5_40;
	mov.u32 	%r249, %ctaid.y;
	mul.lo.s32 	%r250, %r39, %r249;
	ld.volatile.shared.u32 	%r251, [_ZZ20cudaChooseBestMethodE6shared];
	add.s32 	%r252, %r251, %r250;
	mul.wide.u32 	%rd18, %r250, 192;
	add.s64 	%rd19, %rd1, %rd18;
	st.global.u32 	[%rd19+32], %r252;
$L__BB5_40:
	setp.ge.s32 	%p32, %r3, %r39;
	@%p32 bra 	$L__BB5_42;
	ld.shared.u32 	%r253, [%r4];
	mov.u32 	%r254, %ctaid.y;
	mad.lo.s32 	%r255, %r39, %r254, %r3;
	mul.wide.u32 	%rd20, %r255, 192;
	add.s64 	%rd21, %rd1, %rd20;
	st.global.u32 	[%rd21+16], %r253;
$L__BB5_42:
	ret;

}
	// .globl	cudaCopyBestMethod
.visible .entry cudaCopyBestMethod(
	.param .u64 .ptr .align 1 cudaCopyBestMethod_param_0,
	.param .u64 .ptr .align 1 cudaCopyBestMethod_param_1,
	.param .u32 cudaCopyBestMethod_param_2
)
{
	.reg .pred 	%p<3>;
	.reg .b32 	%r<9>;
	.reg .b64 	%rd<14>;
	// demoted variable
	.shared .align 4 .u32 _ZZ18cudaCopyBestMethodE6shared_$_0;
	ld.param.u64 	%rd2, [cudaCopyBestMethod_param_0];
	ld.param.u64 	%rd3, [cudaCopyBestMethod_param_1];
	ld.param.u32 	%r2, [cudaCopyBestMethod_param_2];
	cvta.to.global.u64 	%rd1, %rd3;
	mov.u32 	%r1, %tid.x;
	setp.ne.s32 	%p1, %r1, 0;
	@%p1 bra 	$L__BB6_2;
	mov.u32 	%r3, %ctaid.y;
	mul.lo.s32 	%r4, %r2, %r3;
	mul.wide.u32 	%rd4, %r4, 192;
	add.s64 	%rd5, %rd1, %rd4;
	ld.global.u32 	%r5, [%rd5+32];
	st.shared.u32 	[_ZZ18cudaCopyBestMethodE6shared_$_0], %r5;
$L__BB6_2:
	bar.sync 	0;
	setp.gt.u32 	%p2, %r1, 47;
	@%p2 bra 	$L__BB6_4;
	ld.shared.u32 	%r6, [_ZZ18cudaCopyBestMethodE6shared_$_0];
	mul.wide.s32 	%rd6, %r6, 192;
	add.s64 	%rd7, %rd1, %rd6;
	mul.wide.u32 	%rd8, %r1, 4;
	add.s64 	%rd9, %rd7, %rd8;
	ld.global.u32 	%r7, [%rd9];
	mov.u32 	%r8, %ctaid.y;
	cvta.to.global.u64 	%rd10, %rd2;
	mul.wide.u32 	%rd11, %r8, 192;
	add.s64 	%rd12, %rd10, %rd11;
	add.s64 	%rd13, %rd12, %rd8;
	st.global.u32 	[%rd13], %r7;
$L__BB6_4:
	ret;

}
	// .globl	cudaCopyBestMethodStereo
.visible .entry cudaCopyBestMethodStereo(
	.param .u64 .ptr .align 1 cudaCopyBestMethodStereo_param_0,
	.param .u64 .ptr .align 1 cudaCopyBestMethodStereo_param_1,
	.param .u32 cudaCopyBestMethodStereo_param_2
)
{
	.reg .pred 	%p<10>;
	.reg .b32 	%r<42>;
	.reg .b64 	%rd<24>;
	// demoted variable
	.shared .align 4 .b8 _ZZ24cudaCopyBestMethodStereoE6shared[40];
	ld.param.u64 	%rd4, [cudaCopyBestMethodStereo_param_0];
	ld.param.u64 	%rd5, [cudaCopyBestMethodStereo_param_1];
	ld.param.u32 	%r11, [cudaCopyBestMethodStereo_param_2];
	cvta.to.global.u64 	%rd1, %rd5;
	mov.u32 	%r1, %tid.x;
	setp.gt.u32 	%p1, %r1, 3;
	@%p1 bra 	$L__BB7_2;
	mov.u32 	%r12, %ctaid.y;
	shl.b32 	%r13, %r12, 2;
	add.s32 	%r14, %r13, %r1;
	mul.lo.s32 	%r15, %r11, %r14;
	mul.wide.u32 	%rd6, %r15, 192;
	add.s64 	%rd7, %rd1, %rd6;
	ld.global.u32 	%r16, [%rd7+32];
	shl.b32 	%r17, %r1, 2;
	mov.u32 	%r18, _ZZ24cudaCopyBestMethodStereoE6shared;
	add.s32 	%r19, %r18, %r17;
	st.shared.u32 	[%r19], %r16;
	mul.wide.s32 	%rd8, %r16, 192;
	add.s64 	%rd9, %rd1, %rd8;
	ld.global.u32 	%r20, [%rd9+16];
	st.shared.u32 	[%r19+16], %r20;
$L__BB7_2:
	bar.sync 	0;
	setp.ne.s32 	%p2, %r1, 0;
	@%p2 bra 	$L__BB7_11;
	ld.shared.u32 	%r2, [_ZZ24cudaCopyBestMethodStereoE6shared+24];
	ld.shared.u32 	%r3, [_ZZ24cudaCopyBestMethodStereoE6shared+28];
	add.s32 	%r41, %r3, %r2;
	setp.eq.s32 	%p3, %r41, 2147483647;
	@%p3 bra 	$L__BB7_5;
	ld.shared.u32 	%r21, [_ZZ24cudaCopyBestMethodStereoE6shared+8];
	st.shared.u32 	[_ZZ24cudaCopyBestMethodStereoE6shared+32], %r21;
	ld.shared.u32 	%r22, [_ZZ24cudaCopyBestMethodStereoE6shared+12];
	st.shared.u32 	[_ZZ24cudaCopyBestMethodStereoE6shared+36], %r22;
$L__BB7_5:
	ld.shared.u32 	%r5, [_ZZ24cudaCopyBestMethodStereoE6shared+20];
	setp.le.s32 	%p4, %r2, %r5;
	@%p4 bra 	$L__BB7_7;
	ld.shared.u32 	%r23, [_ZZ24cudaCopyBestMethodStereoE6shared+12];
	st.shared.u32 	[_ZZ24cudaCopyBestMethodStereoE6shared+32], %r23;
	ld.shared.u32 	%r24, [_ZZ24cudaCopyBestMethodStereoE6shared+4];
	st.shared.u32 	[_ZZ24cudaCopyBestMethodStereoE6shared+36], %r24;
	add.s32 	%r41, %r5, %r3;
$L__BB7_7:
	ld.shared.u32 	%r8, [_ZZ24cudaCopyBestMethodStereoE6shared+16];
	add.s32 	%r9, %r3, %r8;
	setp.le.s32 	%p5, %r41, %r9;
	@%p5 bra 	$L__BB7_9;
	ld.shared.u32 	%r25, [_ZZ24cudaCopyBestMethodStereoE6shared];
	st.shared.u32 	[_ZZ24cudaCopyBestMethodStereoE6shared+32], %r25;
	ld.shared.u32 	%r26, [_ZZ24cudaCopyBestMethodStereoE6shared+12];
	st.shared.u32 	[_ZZ24cudaCopyBestMethodStereoE6shared+36], %r26;
	mov.u32 	%r41, %r9;
$L__BB7_9:
	add.s32 	%r27, %r5, %r8;
	setp.le.s32 	%p6, %r41, %r27;
	@%p6 bra 	$L__BB7_11;
	ld.shared.u32 	%r28, [_ZZ24cudaCopyBestMethodStereoE6shared];
	st.shared.u32 	[_ZZ24cudaCopyBestMethodStereoE6shared+32], %r28;
	ld.shared.u32 	%r29, [_ZZ24cudaCopyBestMethodStereoE6shared+4];
	st.shared.u32 	[_ZZ24cudaCopyBestMethodStereoE6shared+36], %r29;
$L__BB7_11:
	bar.sync 	0;
	setp.gt.u32 	%p7, %r1, 47;
	@%p7 bra 	$L__BB7_16;
	setp.ne.s32 	%p8, %r1, 0;
	ld.shared.u32 	%r30, [_ZZ24cudaCopyBestMethodStereoE6shared+32];
	mul.wide.s32 	%rd10, %r30, 192;
	add.s64 	%rd11, %rd1, %rd10;
	mul.wide.u32 	%rd12, %r1, 4;
	add.s64 	%rd13, %rd11, %rd12;
	ld.global.u32 	%r31, [%rd13];
	mov.u32 	%r32, %ctaid.y;
	shl.b32 	%r33, %r32, 1;
	cvta.to.global.u64 	%rd14, %rd4;
	mul.wide.u32 	%rd15, %r33, 192;
	add.s64 	%rd2, %rd14, %rd15;
	add.s64 	%rd3, %rd2, %rd12;
	st.global.u32 	[%rd3], %r31;
	@%p8 bra 	$L__BB7_14;
	ld.shared.u32 	%r34, [_ZZ24cudaCopyBestMethodStereoE6shared];
	mul.wide.s32 	%rd16, %r34, 192;
	add.s64 	%rd17, %rd1, %rd16;
	ld.global.u32 	%r35, [%rd17+40];
	st.global.u32 	[%rd2+40], %r35;
$L__BB7_14:
	setp.ne.s32 	%p9, %r1, 0;
	ld.shared.u32 	%r36, [_ZZ24cudaCopyBestMethodStereoE6shared+36];
	mul.wide.s32 	%rd18, %r36, 192;
	add.s64 	%rd19, %rd1, %rd18;
	add.s64 	%rd21, %rd19, %rd12;
	ld.global.u32 	%r37, [%rd21];
	st.global.u32 	[%rd3+192], %r37;
	@%p9 bra 	$L__BB7_16;
	ld.shared.u32 	%r38, [_ZZ24cudaCopyBestMethodStereoE6shared+4];
	mul.wide.s32 	%rd22, %r38, 192;
	add.s64 	%rd23, %rd1, %rd22;
	ld.global.u32 	%r39, [%rd23+40];
	st.global.u32 	[%rd2+232], %r39;
$L__BB7_16:
	ret;

}
	// .globl	cudaEncodeResidual
.visible .entry cudaEncodeResidual(
	.param .u64 .ptr .align 1 cudaEncodeResidual_param_0,
	.param .u64 .ptr .align 1 cudaEncodeResidual_param_1,
	.param .u64 .ptr .align 1 cudaEncodeResidual_param_2
)
{
	.reg .pred 	%p<15>;
	.reg .b32 	%r<211>;
	.reg .b64 	%rd<17>;
	// demoted variable
	.shared .align 4 .b8 _ZZ18cudaEncodeResidualE6shared[1344];
	ld.param.u64 	%rd2, [cudaEncodeResidual_param_0];
	ld.param.u64 	%rd4, [cudaEncodeResidual_param_1];
	ld.param.u64 	%rd3, [cudaEncodeResidual_param_2];
	cvta.to.global.u64 	%rd1, %rd4;
	mov.u32 	%r1, %tid.x;
	setp.gt.u32 	%p1, %r1, 191;
	shl.b32 	%r40, %r1, 2;
	mov.u32 	%r199, _ZZ18cudaEncodeResidualE6shared;
	add.s32 	%r42, %r199, %r40;
	add.s32 	%r2, %r42, 1152;
	@%p1 bra 	$L__BB8_2;
	cvta.to.global.u64 	%rd5, %rd3;
	mov.u32 	%r43, %ctaid.y;
	mul.wide.u32 	%rd6, %r43, 192;
	add.s64 	%rd7, %rd5, %rd6;
	mul.wide.u32 	%rd8, %r1, 4;
	add.s64 	%rd9, %rd7, %rd8;
	ld.global.u32 	%r44, [%rd9];
	st.shared.u32 	[%r2], %r44;
$L__BB8_2:
	bar.sync 	0;
	mov.u32 	%r3, %ntid.x;
	mov.u32 	%r46, %ctaid.x;
	mul.lo.s32 	%r4, %r46, %r3;
	ld.shared.u32 	%r47, [_ZZ18cudaEncodeResidualE6shared+1180];
	sub.s32 	%r48, %r47, %r4;
	ld.shared.u32 	%r49, [_ZZ18cudaEncodeResidualE6shared+1152];
	add.s32 	%r50, %r49, %r3;
	min.s32 	%r5, %r48, %r50;
	setp.ge.s32 	%p2, %r1, %r5;
	mov.b32 	%r196, 0;
	@%p2 bra 	$L__BB8_4;
	ld.shared.u32 	%r51, [_ZZ18cudaEncodeResidualE6shared+1156];
	add.s32 	%r52, %r4, %r1;
	add.s32 	%r53, %r52, %r51;
	mul.wide.s32 	%rd10, %r53, 4;
	add.s64 	%rd11, %rd1, %rd10;
	ld.global.u32 	%r196, [%rd11];
$L__BB8_4:
	add.s32 	%r8, %r2, -1152;
	st.shared.u32 	[%r2+-1152], %r196;
	setp.gt.u32 	%p3, %r1, 31;
	@%p3 bra 	$L__BB8_8;
	add.s32 	%r9, %r1, %r3;
	setp.ge.s32 	%p4, %r9, %r5;
	mov.b32 	%r197, 0;
	@%p4 bra 	$L__BB8_7;
	ld.shared.u32 	%r55, [_ZZ18cudaEncodeResidualE6shared+1156];
	add.s32 	%r56, %r9, %r4;
	add.s32 	%r57, %r56, %r55;
	mul.wide.s32 	%rd12, %r57, 4;
	add.s64 	%rd13, %rd1, %rd12;
	ld.global.u32 	%r197, [%rd13];
$L__BB8_7:
	shl.b32 	%r58, %r3, 2;
	add.s32 	%r59, %r8, %r58;
	st.shared.u32 	[%r59], %r197;
$L__BB8_8:
	ld.shared.u32 	%r61, [_ZZ18cudaEncodeResidualE6shared+1180];
	ld.shared.u32 	%r62, [_ZZ18cudaEncodeResidualE6shared+1152];
	add.s32 	%r63, %r4, %r62;
	sub.s32 	%r64, %r61, %r63;
	min.s32 	%r12, %r64, %r3;
	bar.sync 	0;
	ld.shared.u32 	%r13, [_ZZ18cudaEncodeResidualE6shared+1152];
	setp.lt.s32 	%p5, %r13, 1;
	mov.b32 	%r210, 0;
	@%p5 bra 	$L__BB8_20;
	and.b32  	%r14, %r13, 7;
	setp.lt.u32 	%p6, %r13, 8;
	mov.b32 	%r205, 0;
	mov.u32 	%r210, %r205;
	@%p6 bra 	$L__BB8_12;
	and.b32  	%r205, %r13, 2147483640;
	neg.s32 	%r198, %r205;
	add.s32 	%r17, %r40, 16;
	mov.b32 	%r210, 0;
$L__BB8_11:
	.pragma "nounroll";
	add.s32 	%r70, %r199, %r17;
	ld.shared.u32 	%r71, [%r70+-16];
	ld.shared.u32 	%r72, [%r199+1216];
	shl.b32 	%r73, %r71, 8;
	shr.s32 	%r74, %r73, 8;
	shl.b32 	%r75, %r72, 8;
	shr.s32 	%r76, %r75, 8;
	mad.lo.s32 	%r77, %r76, %r74, %r210;
	ld.shared.u32 	%r78, [%r70+-12];
	ld.shared.u32 	%r79, [%r199+1220];
	shl.b32 	%r80, %r78, 8;
	shr.s32 	%r81, %r80, 8;
	shl.b32 	%r82, %r79, 8;
	shr.s32 	%r83, %r82, 8;
	mad.lo.s32 	%r84, %r83, %r81, %r77;
	ld.shared.u32 	%r85, [%r70+-8];
	ld.shared.u32 	%r86, [%r199+1224];
	shl.b32 	%r87, %r85, 8;
	shr.s32 	%r88, %r87, 8;
	shl.b32 	%r89, %r86, 8;
	shr.s32 	%r90, %r89, 8;
	mad.lo.s32 	%r91, %r90, %r88, %r84;
	ld.shared.u32 	%r92, [%r70+-4];
	ld.shared.u32 	%r93, [%r199+1228];
	shl.b32 	%r94, %r92, 8;
	shr.s32 	%r95, %r94, 8;
	shl.b32 	%r96, %r93, 8;
	shr.s32 	%r97, %r96, 8;
	mad.lo.s32 	%r98, %r97, %r95, %r91;
	ld.shared.u32 	%r99, [%r70];
	ld.shared.u32 	%r100, [%r199+1232];
	shl.b32 	%r101, %r99, 8;
	shr.s32 	%r102, %r101, 8;
	shl.b32 	%r103, %r100, 8;
	shr.s32 	%r104, %r103, 8;
	mad.lo.s32 	%r105, %r104, %r102, %r98;
	ld.shared.u32 	%r106, [%r70+4];
	ld.shared.u32 	%r107, [%r199+1236];
	shl.b32 	%r108, %r106, 8;
	shr.s32 	%r109, %r108, 8;
	shl.b32 	%r110, %r107, 8;
	shr.s32 	%r111, %r110, 8;
	mad.lo.s32 	%r112, %r111, %r109, %r105;
	ld.shared.u32 	%r113, [%r70+8];
	ld.shared.u32 	%r114, [%r199+1240];
	shl.b32 	%r115, %r113, 8;
	shr.s32 	%r116, %r115, 8;
	shl.b32 	%r117, %r114, 8;
	shr.s32 	%r118, %r117, 8;
	mad.lo.s32 	%r119, %r118, %r116, %r112;
	ld.shared.u32 	%r120, [%r70+12];
	ld.shared.u32 	%r121, [%r199+1244];
	shl.b32 	%r122, %r120, 8;
	shr.s32 	%r123, %r122, 8;
	shl.b32 	%r124, %r121, 8;
	shr.s32 	%r125, %r124, 8;
	mad.lo.s32 	%r210, %r125, %r123, %r119;
	add.s32 	%r199, %r199, 32;
	add.s32 	%r198, %r198, 8;
	setp.ne.s32 	%p7, %r198, 0;
	@%p7 bra 	$L__BB8_11;
$L__BB8_12:
	setp.eq.s32 	%p8, %r14, 0;
	@%p8 bra 	$L__BB8_20;
	and.b32  	%r27, %r13, 3;
	setp.lt.u32 	%p9, %r14, 4;
	@%p9 bra 	$L__BB8_15;
	shl.b32 	%r127, %r205, 2;
	add.s32 	%r128, %r8, %r127;
	ld.shared.u32 	%r129, [%r128];
	mov.u32 	%r130, _ZZ18cudaEncodeResidualE6shared;
	add.s32 	%r131, %r130, %r127;
	ld.shared.u32 	%r132, [%r131+1216];
	shl.b32 	%r133, %r129, 8;
	shr.s32 	%r134, %r133, 8;
	shl.b32 	%r135, %r132, 8;
	shr.s32 	%r136, %r135, 8;
	mad.lo.s32 	%r137, %r136, %r134, %r210;
	ld.shared.u32 	%r138, [%r128+4];
	ld.shared.u32 	%r139, [%r131+1220];
	shl.b32 	%r140, %r138, 8;
	shr.s32 	%r141, %r140, 8;
	shl.b32 	%r142, %r139, 8;
	shr.s32 	%r143, %r142, 8;
	mad.lo.s32 	%r144, %r143, %r141, %r137;
	ld.shared.u32 	%r145, [%r128+8];
	ld.shared.u32 	%r146, [%r131+1224];
	shl.b32 	%r147, %r145, 8;
	shr.s32 	%r148, %r147, 8;
	shl.b32 	%r149, %r146, 8;
	shr.s32 	%r150, %r149, 8;
	mad.lo.s32 	%r151, %r150, %r148, %r144;
	ld.shared.u32 	%r152, [%r128+12];
	ld.shared.u32 	%r153, [%r131+1228];
	shl.b32 	%r154, %r152, 8;
	shr.s32 	%r155, %r154, 8;
	shl.b32 	%r156, %r153, 8;
	shr.s32 	%r157, %r156, 8;
	mad.lo.s32 	%r210, %r157, %r155, %r151;
	add.s32 	%r205, %r205, 4;
$L__BB8_15:
	setp.eq.s32 	%p10, %r27, 0;
	@%p10 bra 	$L__BB8_20;
	setp.eq.s32 	%p11, %r27, 1;
	@%p11 bra 	$L__BB8_18;
	shl.b32 	%r159, %r205, 2;
	add.s32 	%r160, %r8, %r159;
	ld.shared.u32 	%r161, [%r160];
	mov.u32 	%r162, _ZZ18cudaEncodeResidualE6shared;
	add.s32 	%r163, %r162, %r159;
	ld.shared.u32 	%r164, [%r163+1216];
	shl.b32 	%r165, %r161, 8;
	shr.s32 	%r166, %r165, 8;
	shl.b32 	%r167, %r164, 8;
	shr.s32 	%r168, %r167, 8;
	mad.lo.s32 	%r169, %r168, %r166, %r210;
	ld.shared.u32 	%r170, [%r160+4];
	ld.shared.u32 	%r171, [%r163+1220];
	shl.b32 	%r172, %r170, 8;
	shr.s32 	%r173, %r172, 8;
	shl.b32 	%r174, %r171, 8;
	shr.s32 	%r175, %r174, 8;
	mad.lo.s32 	%r210, %r175, %r173, %r169;
	add.s32 	%r205, %r205, 2;
$L__BB8_18:
	and.b32  	%r176, %r13, 1;
	setp.eq.b32 	%p12, %r176, 1;
	not.pred 	%p13, %p12;
	@%p13 bra 	$L__BB8_20;
	shl.b32 	%r177, %r205, 2;
	add.s32 	%r178, %r8, %r177;
	ld.shared.u32 	%r179, [%r178];
	mov.u32 	%r180, _ZZ18cudaEncodeResidualE6shared;
	add.s32 	%r181, %r180, %r177;
	ld.shared.u32 	%r182, [%r181+1216];
	shl.b32 	%r183, %r179, 8;
	shr.s32 	%r184, %r183, 8;
	shl.b32 	%r185, %r182, 8;
	shr.s32 	%r186, %r185, 8;
	mad.lo.s32 	%r210, %r186, %r184, %r210;
$L__BB8_20:
	setp.le.s32 	%p14, %r12, %r1;
	@%p14 bra 	$L__BB8_22;
	shl.b32 	%r187, %r13, 2;
	add.s32 	%r188, %r8, %r187;
	ld.shared.u32 	%r189, [%r188];
	ld.shared.u32 	%r190, [_ZZ18cudaEncodeResidualE6shared+1160];
	shr.s32 	%r191, %r210, %r190;
	sub.s32 	%r192, %r189, %r191;
	ld.shared.u32 	%r193, [_ZZ18cudaEncodeResidualE6shared+1192];
	add.s32 	%r194, %r4, %r1;
	add.s32 	%r195, %r194, %r193;
	cvta.to.global.u64 	%rd14, %rd2;
	mul.wide.s32 	%rd15, %r195, 4;
	add.s64 	%rd16, %rd14, %rd15;
	st.global.u32 	[%rd16], %r192;
$L__BB8_22:
	ret;

}


// ===== COMPILED SASS (sm_100) =====

	.target	sm_100

	.elftype	@"ET_EXEC"


//--------------------- .note.nv.tkinfo           --------------------------
	.section	.note.nv.tkinfo,"",@"SHT_NOTE"
	.sectionflags	@"SHF_NOTE_NV_TKINFO"
	.tkinfo
        /*0018*/ 	.word	0x00000002
        /*0030*/ 	.string	""
        /*0030*/ 	.string	"ptxas"
        /*0030*/ 	.string	"Cuda compilation tools, release 13.0, V13.0.88"
        /*0030*/ 	.string	"Build cuda_13.0.r13.0/compiler.36424714_0"
        /*0030*/ 	.string	"-arch sm_100 -m 64 "



//--------------------- .note.nv.cuinfo           --------------------------
	.section	.note.nv.cuinfo,"",@"SHT_NOTE"
	.sectionflags	@"SHF_NOTE_NV_CUINFO"
        /*0018*/ 	.short	0x0002
        /*001a*/ 	.short	0x0064
        /*001c*/ 	.short	0x0082
	.zero		2


//--------------------- .nv.info                  --------------------------
	.section	.nv.info,"",@"SHT_CUDA_INFO"
	.align	4


	//----- nvinfo : EIATTR_REGCOUNT
	.align		4
        /*0000*/ 	.byte	0x04, 0x2f
        /*0002*/ 	.short	(.L_1 - .L_0)
	.align		4
.L_0:
        /*0004*/ 	.word	index@(cudaComputeAutocor)
        /*0008*/ 	.word	0x00000012


	//----- nvinfo : EIATTR_FRAME_SIZE
	.align		4
.L_1:
        /*000c*/ 	.byte	0x04, 0x11
        /*000e*/ 	.short	(.L_3 - .L_2)
	.align		4
.L_2:
        /*0010*/ 	.word	index@(cudaComputeAutocor)
        /*0014*/ 	.word	0x00000000


	//----- nvinfo : EIATTR_REGCOUNT
	.align		4
.L_3:
        /*0018*/ 	.byte	0x04, 0x2f
        /*001a*/ 	.short	(.L_5 - .L_4)
	.align		4
.L_4:
        /*001c*/ 	.word	index@(cudaComputeLPC)
        /*0020*/ 	.word	0x0000001a


	//----- nvinfo : EIATTR_FRAME_SIZE
	.align		4
.L_5:
        /*0024*/ 	.byte	0x04, 0x11
        /*0026*/ 	.short	(.L_7 - .L_6)
	.align		4
.L_6:
        /*0028*/ 	.word	index@($__internal_0_$__cuda_sm3x_div_rn_noftz_f32_slowpath)
        /*002c*/ 	.word	0x00000000


	//----- nvinfo : EIATTR_FRAME_SIZE
	.align		4
.L_7:
        /*0030*/ 	.byte	0x04, 0x11
        /*0032*/ 	.short	(.L_9 - .L_8)
	.align		4
.L_8:
        /*0034*/ 	.word	index@(cudaComputeLPC)
        /*0038*/ 	.word	0x00000000


	//----- nvinfo : EIATTR_REGCOUNT
	.align		4
.L_9:
        /*003c*/ 	.byte	0x04, 0x2f
        /*003e*/ 	.short	(.L_11 - .L_10)
	.align		4
.L_10:
        /*0040*/ 	.word	index@(cudaEstimateResidual)
        /*0044*/ 	.word	0x0000001e


	//----- nvinfo : EIATTR_FRAME_SIZE
	.align		4
.L_11:
        /*0048*/ 	.byte	0x04, 0x11
        /*004a*/ 	.short	(.L_13 - .L_12)
	.align		4
.L_12:
        /*004c*/ 	.word	index@(cudaEstimateResidual)
        /*0050*/ 	.word	0x00000000


	//----- nvinfo : EIATTR_REGCOUNT
	.align		4
.L_13:
        /*0054*/ 	.byte	0x04, 0x2f
        /*0056*/ 	.short	(.L_15 - .L_14)
	.align		4
.L_14:
        /*0058*/ 	.word	index@(cudaSumResidualChunks)
        /*005c*/ 	.word	0x00000010


	//----- nvinfo : EIATTR_FRAME_SIZE
	.align		4
.L_15:
        /*0060*/ 	.byte	0x04, 0x11
        /*0062*/ 	.short	(.L_17 - .L_16)
	.align		4
.L_16:
        /*0064*/ 	.word	index@(cudaSumResidualChunks)
        /*0068*/ 	.word	0x00000000


	//----- nvinfo : EIATTR_REGCOUNT
	.align		4
.L_17:
        /*006c*/ 	.byte	0x04, 0x2f
        /*006e*/ 	.short	(.L_19 - .L_18)
	.align		4
.L_18:
        /*0070*/ 	.word	index@(cudaSumResidual)
        /*0074*/ 	.word	0x0000000e


	//----- nvinfo : EIATTR_FRAME_SIZE
	.align		4
.L_19:
        /*0078*/ 	.byte	0x04, 0x11
        /*007a*/ 	.short	(.L_21 - .L_20)
	.align		4
.L_20:
        /*007c*/ 	.word	index@(cudaSumResidual)
        /*0080*/ 	.word	0x00000000


	//----- nvinfo : EIATTR_REGCOUNT
	.align		4
.L_21:
        /*0084*/ 	.byte	0x04, 0x2f
        /*0086*/ 	.short	(.L_23 - .L_22)
	.align		4
.L_22:
        /*0088*/ 	.word	index@(cudaChooseBestMethod)
        /*008c*/ 	.word	0x0000001a


	//----- nvinfo : EIATTR_FRAME_SIZE
	.align		4
.L_23:
        /*0090*/ 	.byte	0x04, 0x11
        /*0092*/ 	.short	(.L_25 - .L_24)
	.align		4
.L_24:
        /*0094*/ 	.word	index@(cudaChooseBestMethod)
        /*0098*/ 	.word	0x00000000


	//----- nvinfo : EIATTR_REGCOUNT
	.align		4
.L_25:
        /*009c*/ 	.byte	0x04, 0x2f
        /*009e*/ 	.short	(.L_27 - .L_26)
	.align		4
.L_26:
        /*00a0*/ 	.word	index@(cudaCopyBestMethod)
        /*00a4*/ 	.word	0x0000000c


	//----- nvinfo : EIATTR_FRAME_SIZE
	.align		4
.L_27:
        /*00a8*/ 	.byte	0x04, 0x11
        /*00aa*/ 	.short	(.L_29 - .L_28)
	.align		4
.L_28:
        /*00ac*/ 	.word	index@(cudaCopyBestMethod)
        /*00b0*/ 	.word	0x00000000


	//----- nvinfo : EIATTR_REGCOUNT
	.align		4
.L_29:
        /*00b4*/ 	.byte	0x04, 0x2f
        /*00b6*/ 	.short	(.L_31 - .L_30)
	.align		4
.L_30:
        /*00b8*/ 	.word	index@(cudaCopyBestMethodStereo)
        /*00bc*/ 	.word	0x00000010


	//----- nvinfo : EIATTR_FRAME_SIZE
	.align		4
.L_31:
        /*00c0*/ 	.byte	0x04, 0x11
        /*00c2*/ 	.short	(.L_33 - .L_32)
	.align		4
.L_32:
        /*00c4*/ 	.word	index@(cudaCopyBestMethodStereo)
        /*00c8*/ 	.word	0x00000000


	//----- nvinfo : EIATTR_REGCOUNT
	.align		4
.L_33:
        /*00cc*/ 	.byte	0x04, 0x2f
        /*00ce*/ 	.short	(.L_35 - .L_34)
	.align		4
.L_34:
        /*00d0*/ 	.word	index@(cudaEncodeResidual)
        /*00d4*/ 	.word	0x0000001d


	//----- nvinfo : EIATTR_FRAME_SIZE
	.align		4
.L_35:
        /*00d8*/ 	.byte	0x04, 0x11
        /*00da*/ 	.short	(.L_37 - .L_36)
	.align		4
.L_36:
        /*00dc*/ 	.word	index@(cudaEncodeResidual)
        /*00e0*/ 	.word	0x00000000


	//----- nvinfo : EIATTR_MIN_STACK_SIZE
	.align		4
.L_37:
        /*00e4*/ 	.byte	0x04, 0x12
        /*00e6*/ 	.short	(.L_39 - .L_38)
	.align		4
.L_38:
        /*00e8*/ 	.word	index@(cudaEncodeResidual)
        /*00ec*/ 	.word	0x00000000


	//----- nvinfo : EIATTR_MIN_STACK_SIZE
	.align		4
.L_39:
        /*00f0*/ 	.byte	0x04, 0x12
        /*00f2*/ 	.short	(.L_41 - .L_40)
	.align		4
.L_40:
        /*00f4*/ 	.word	index@(cudaCopyBestMethodStereo)
        /*00f8*/ 	.word	0x00000000


	//----- nvinfo : EIATTR_MIN_STACK_SIZE
	.align		4
.L_41:
        /*00fc*/ 	.byte	0x04, 0x12
        /*00fe*/ 	.short	(.L_43 - .L_42)
	.align		4
.L_42:
        /*0100*/ 	.word	index@(cudaCopyBestMethod)
        /*0104*/ 	.word	0x00000000


	//----- nvinfo : EIATTR_MIN_STACK_SIZE
	.align		4
.L_43:
        /*0108*/ 	.byte	0x04, 0x12
        /*010a*/ 	.short	(.L_45 - .L_44)
	.align		4
.L_44:
        /*010c*/ 	.word	index@(cudaChooseBestMethod)
        /*0110*/ 	.word	0x00000000


	//----- nvinfo : EIATTR_MIN_STACK_SIZE
	.align		4
.L_45:
        /*0114*/ 	.byte	0x04, 0x12
        /*0116*/ 	.short	(.L_47 - .L_46)
	.align		4
.L_46:
        /*0118*/ 	.word	index@(cudaSumResidual)
        /*011c*/ 	.word	0x00000000


	//----- nvinfo : EIATTR_MIN_STACK_SIZE
	.align		4
.L_47:
        /*0120*/ 	.byte	0x04, 0x12
        /*0122*/ 	.short	(.L_49 - .L_48)
	.align		4
.L_48:
        /*0124*/ 	.word	index@(cudaSumResidualChunks)
        /*0128*/ 	.word	0x00000000


	//----- nvinfo : EIATTR_MIN_STACK_SIZE
	.align		4
.L_49:
        /*012c*/ 	.byte	0x04, 0x12
        /*012e*/ 	.short	(.L_51 - .L_50)
	.align		4
.L_50:
        /*0130*/ 	.word	index@(cudaEstimateResidual)
        /*0134*/ 	.word	0x00000000


	//----- nvinfo : EIATTR_MIN_STACK_SIZE
	.align		4
.L_51:
        /*0138*/ 	.byte	0x04, 0x12
        /*013a*/ 	.short	(.L_53 - .L_52)
	.align		4
.L_52:
        /*013c*/ 	.word	index@(cudaComputeLPC)
        /*0140*/ 	.word	0x00000000


	//----- nvinfo : EIATTR_MIN_STACK_SIZE
	.align		4
.L_53:
        /*0144*/ 	.byte	0x04, 0x12
        /*0146*/ 	.short	(.L_55 - .L_54)
	.align		4
.L_54:
        /*0148*/ 	.word	index@(cudaComputeAutocor)
        /*014c*/ 	.word	0x00000000
.L_55:


//--------------------- .nv.compat                --------------------------
	.section	.nv.compat,"",@"SHT_CUDA_COMPAT_INFO"
	.align	4
        /*0000*/ 	.byte	0x02, 0x09, 0x00, 0x00, 0x02, 0x02, 0x01, 0x00, 0x02, 0x05, 0x05, 0x00, 0x03, 0x07, 0x01, 0x01
        /*0010*/ 	.byte	0x02, 0x03, 0x00, 0x00, 0x02, 0x06, 0x01, 0x00, 0x04, 0x0b, 0x08, 0x00, 0x01, 0x00, 0x00, 0x00
        /*0020*/ 	.byte	0x00, 0x00, 0x00, 0x00


//--------------------- .nv.info.cudaEncodeResidual --------------------------
	.section	.nv.info.cudaEncodeResidual,"",@"SHT_CUDA_INFO"
	.sectionflags	@""
	.align	4


	//----- nvinfo : EIATTR_CUDA_API_VERSION
	.align		4
        /*0000*/ 	.byte	0x04, 0x37
        /*0002*/ 	.short	(.L_57 - .L_56)
.L_56:
        /*0004*/ 	.word	0x00000082


	//----- nvinfo : EIATTR_KPARAM_INFO
	.align		4
.L_57:
        /*0008*/ 	.byte	0x04, 0x17
        /*000a*/ 	.short	(.L_59 - .L_58)
.L_58:
        /*000c*/ 	.word	0x00000000
        /*0010*/ 	.short	0x0002
        /*0012*/ 	.short	0x0010
        /*0014*/ 	.byte	0x00, 0xf5, 0x21, 0x00


	//----- nvinfo : EIATTR_KPARAM_INFO
	.align		4
.L_59:
        /*0018*/ 	.byte	0x04, 0x17
        /*001a*/ 	.short	(.L_61 - .L_60)
.L_60:
        /*001c*/ 	.word	0x00000000
        /*0020*/ 	.short	0x0001
        /*0022*/ 	.short	0x0008
        /*0024*/ 	.byte	0x00, 0xf5, 0x21, 0x00


	//----- nvinfo : EIATTR_KPARAM_INFO
	.align		4
.L_61:
        /*0028*/ 	.byte	0x04, 0x17
        /*002a*/ 	.short	(.L_63 - .L_62)
.L_62:
        /*002c*/ 	.word	0x00000000
        /*0030*/ 	.short	0x0000
        /*0032*/ 	.short	0x0000
        /*0034*/ 	.byte	0x00, 0xf5, 0x21, 0x00


	//----- nvinfo : EIATTR_SPARSE_MMA_MASK
	.align		4
.L_63:
        /*0038*/ 	.byte	0x03, 0x50
        /*003a*/ 	.short	0x0000


	//----- nvinfo : EIATTR_MAXREG_COUNT
	.align		4
        /*003c*/ 	.byte	0x03, 0x1b
        /*003e*/ 	.short	0x00ff


	//----- nvinfo : EIATTR_NUM_BARRIERS
	.align		4
        /*0040*/ 	.byte	0x02, 0x4c
        /*0042*/ 	.byte	0x01
	.zero		1


	//----- nvinfo : EIATTR_MERCURY_ISA_VERSION
	.align		4
        /*0044*/ 	.byte	0x03, 0x5f
        /*0046*/ 	.short	0x0101


	//----- nvinfo : EIATTR_VRC_CTA_INIT_COUNT
	.align		4
        /*0048*/ 	.byte	0x02, 0x4a
	.zero		1
	.zero		1


	//----- nvinfo : EIATTR_EXIT_INSTR_OFFSETS
	.align		4
        /*004c*/ 	.byte	0x04, 0x1c
        /*004e*/ 	.short	(.L_65 - .L_64)


	//   ....[0]....
.L_64:
        /*0050*/ 	.word	0x00000bd0


	//   ....[1]....
        /*0054*/ 	.word	0x00000c80


	//----- nvinfo : EIATTR_CRS_STACK_SIZE
	.align		4
.L_65:
        /*0058*/ 	.byte	0x04, 0x1e
        /*005a*/ 	.short	(.L_67 - .L_66)
.L_66:
        /*005c*/ 	.word	0x00000000


	//----- nvinfo : EIATTR_CBANK_PARAM_SIZE
	.align		4
.L_67:
        /*0060*/ 	.byte	0x03, 0x19
        /*0062*/ 	.short	0x0018


	//----- nvinfo : EIATTR_PARAM_CBANK
	.align		4
        /*0064*/ 	.byte	0x04, 0x0a
        /*0066*/ 	.short	(.L_69 - .L_68)
	.align		4
.L_68:
        /*0068*/ 	.word	index@(.nv.constant0.cudaEncodeResidual)
        /*006c*/ 	.short	0x0380
        /*006e*/ 	.short	0x0018


	//----- nvinfo : EIATTR_SW_WAR
	.align		4
.L_69:
        /*0070*/ 	.byte	0x04, 0x36
        /*0072*/ 	.short	(.L_71 - .L_70)
.L_70:
        /*0074*/ 	.word	0x00000008
.L_71:


//--------------------- .nv.info.cudaCopyBestMethodStereo --------------------------
	.section	.nv.info.cudaCopyBestMethodStereo,"",@"SHT_CUDA_INFO"
	.sectionflags	@""
	.align	4


	//----- nvinfo : EIATTR_CUDA_API_VERSION
	.align		4
        /*0000*/ 	.byte	0x04, 0x37
        /*0002*/ 	.short	(.L_73 - .L_72)
.L_72:
        /*0004*/ 	.word	0x00000082


	//----- nvinfo : EIATTR_KPARAM_INFO
	.align		4
.L_73:
        /*0008*/ 	.byte	0x04, 0x17
        /*000a*/ 	.short	(.L_75 - .L_74)
.L_74:
        /*000c*/ 	.word	0x00000000
        /*0010*/ 	.short	0x0002
        /*0012*/ 	.short	0x0010
        /*0014*/ 	.byte	0x00, 0xf0, 0x11, 0x00


	//----- nvinfo : EIATTR_KPARAM_INFO
	.align		4
.L_75:
        /*0018*/ 	.byte	0x04, 0x17
        /*001a*/ 	.short	(.L_77 - .L_76)
.L_76:
        /*001c*/ 	.word	0x00000000
        /*0020*/ 	.short	0x0001
        /*0022*/ 	.short	0x0008
        /*0024*/ 	.byte	0x00, 0xf5, 0x21, 0x00


	//----- nvinfo : EIATTR_KPARAM_INFO
	.align		4
.L_77:
        /*0028*/ 	.byte	0x04, 0x17
        /*002a*/ 	.short	(.L_79 - .L_78)
.L_78:
        /*002c*/ 	.word	0x00000000
        /*0030*/ 	.short	0x0000
        /*0032*/ 	.short	0x0000
        /*0034*/ 	.byte	0x00, 0xf5, 0x21, 0x00


	//----- nvinfo : EIATTR_SPARSE_MMA_MASK
	.align		4
.L_79:
        /*0038*/ 	.byte	0x03, 0x50
        /*003a*/ 	.short	0x0000


	//----- nvinfo : EIATTR_MAXREG_COUNT
	.align		4
        /*003c*/ 	.byte	0x03, 0x1b
        /*003e*/ 	.short	0x00ff


	//----- nvinfo : EIATTR_NUM_BARRIERS
	.align		4
        /*0040*/ 	.byte	0x02, 0x4c
        /*0042*/ 	.byte	0x01
	.zero		1


	//----- nvinfo : EIATTR_MERCURY_ISA_VERSION
	.align		4
        /*0044*/ 	.byte	0x03, 0x5f
        /*0046*/ 	.short	0x0101


	//----- nvinfo : EIATTR_VRC_CTA_INIT_COUNT
	.align		4
        /*0048*/ 	.byte	0x02, 0x4a
	.zero		1
	.zero		1


	//----- nvinfo : EIATTR_EXIT_INSTR_OFFSETS
	.align		4
        /*004c*/ 	.byte	0x04, 0x1c
        /*004e*/ 	.short	(.L_81 - .L_80)


	//   ....[0]....
.L_80:
        /*0050*/ 	.word	0x000003c0


	//   ....[1]....
        /*0054*/ 	.word	0x00000530


	//   ....[2]....
        /*0058*/ 	.word	0x00000580


	//----- nvinfo : EIATTR_CRS_STACK_SIZE
	.align		4
.L_81:
        /*005c*/ 	.byte	0x04, 0x1e
        /*005e*/ 	.short	(.L_83 - .L_82)
.L_82:
        /*0060*/ 	.word	0x00000000


	//----- nvinfo : EIATTR_CBANK_PARAM_SIZE
	.align		4
.L_83:
        /*0064*/ 	.byte	0x03, 0x19
        /*0066*/ 	.short	0x0014


	//----- nvinfo : EIATTR_PARAM_CBANK
	.align		4
        /*0068*/ 	.byte	0x04, 0x0a
        /*006a*/ 	.short	(.L_85 - .L_84)
	.align		4
.L_84:
        /*006c*/ 	.word	index@(.nv.constant0.cudaCopyBestMethodStereo)
        /*0070*/ 	.short	0x0380
        /*0072*/ 	.short	0x0014


	//----- nvinfo : EIATTR_SW_WAR
	.align		4
.L_85:
        /*0074*/ 	.byte	0x04, 0x36
        /*0076*/ 	.short	(.L_87 - .L_86)
.L_86:
        /*0078*/ 	.word	0x00000008
.L_87:


//--------------------- .nv.info.cudaCopyBestMethod --------------------------
	.section	.nv.info.cudaCopyBestMethod,"",@"SHT_CUDA_INFO"
	.sectionflags	@""
	.align	4


	//----- nvinfo : EIATTR_CUDA_API_VERSION
	.align		4
        /*0000*/ 	.byte	0x04, 0x37
        /*0002*/ 	.short	(.L_89 - .L_88)
.L_88:
        /*0004*/ 	.word	0x00000082


	//----- nvinfo : EIATTR_KPARAM_INFO
	.align		4
.L_89:
        /*0008*/ 	.byte	0x04, 0x17
        /*000a*/ 	.short	(.L_91 - .L_90)
.L_90:
        /*000c*/ 	.word	0x00000000
        /*0010*/ 	.short	0x0002
        /*0012*/ 	.short	0x0010
        /*0014*/ 	.byte	0x00, 0xf0, 0x11, 0x00


	//----- nvinfo : EIATTR_KPARAM_INFO
	.align		4
.L_91:
        /*0018*/ 	.byte	0x04, 0x17
        /*001a*/ 	.short	(.L_93 - .L_92)
.L_92:
        /*001c*/ 	.word	0x00000000
        /*0020*/ 	.short	0x0001
        /*0022*/ 	.short	0x0008
        /*0024*/ 	.byte	0x00, 0xf5, 0x21, 0x00


	//----- nvinfo : EIATTR_KPARAM_INFO
	.align		4
.L_93:
        /*0028*/ 	.byte	0x04, 0x17
        /*002a*/ 	.short	(.L_95 - .L_94)
.L_94:
        /*002c*/ 	.word	0x00000000
        /*0030*/ 	.short	0x0000
        /*0032*/ 	.short	0x0000
        /*0034*/ 	.byte	0x00, 0xf5, 0x21, 0x00


	//----- nvinfo : EIATTR_SPARSE_MMA_MASK
	.align		4
.L_95:
        /*0038*/ 	.byte	0x03, 0x50
        /*003a*/ 	.short	0x0000


	//----- nvinfo : EIATTR_MAXREG_COUNT
	.align		4
        /*003c*/ 	.byte	0x03, 0x1b
        /*003e*/ 	.short	0x00ff


	//----- nvinfo : EIATTR_NUM_BARRIERS
	.align		4
        /*0040*/ 	.byte	0x02, 0x4c
        /*0042*/ 	.byte	0x01
	.zero		1


	//----- nvinfo : EIATTR_MERCURY_ISA_VERSION
	.align		4
        /*0044*/ 	.byte	0x03, 0x5f
        /*0046*/ 	.short	0x0101


	//----- nvinfo : EIATTR_VRC_CTA_INIT_COUNT
	.align		4
        /*0048*/ 	.byte	0x02, 0x4a
	.zero		1
	.zero		1


	//----- nvinfo : EIATTR_EXIT_INSTR_OFFSETS
	.align		4
        /*004c*/ 	.byte	0x04, 0x1c
        /*004e*/ 	.short	(.L_97 - .L_96)


	//   ....[0]....
.L_96:
        /*0050*/ 	.word	0x00000130


	//   ....[1]....
        /*0054*/ 	.word	0x00000210


	//----- nvinfo : EIATTR_CRS_STACK_SIZE
	.align		4
.L_97:
        /*0058*/ 	.byte	0x04, 0x1e
        /*005a*/ 	.short	(.L_99 - .L_98)
.L_98:
        /*005c*/ 	.word	0x00000000


	//----- nvinfo : EIATTR_CBANK_PARAM_SIZE
	.align		4
.L_99:
        /*0060*/ 	.byte	0x03, 0x19
        /*0062*/ 	.short	0x0014


	//----- nvinfo : EIATTR_PARAM_CBANK
	.align		4
        /*0064*/ 	.byte	0x04, 0x0a
        /*0066*/ 	.short	(.L_101 - .L_100)
	.align		4
.L_100:
        /*0068*/ 	.word	index@(.nv.constant0.cudaCopyBestMethod)
        /*006c*/ 	.short	0x0380
        /*006e*/ 	.short	0x0014


	//----- nvinfo : EIATTR_SW_WAR
	.align		4
.L_101:
        /*0070*/ 	.byte	0x04, 0x36
        /*0072*/ 	.short	(.L_103 - .L_102)
.L_102:
        /*0074*/ 	.word	0x00000008
.L_103:


//--------------------- .nv.info.cudaChooseBestMethod --------------------------
	.section	.nv.info.cudaChooseBestMethod,"",@"SHT_CUDA_INFO"
	.sectionflags	@""
	.align	4


	//----- nvinfo : EIATTR_CUDA_API_VERSION
	.align		4
        /*0000*/ 	.byte	0x04, 0x37
        /*0002*/ 	.short	(.L_105 - .L_104)
.L_104:
        /*0004*/ 	.word	0x00000082


	//----- nvinfo : EIATTR_KPARAM_INFO
	.align		4
.L_105:
        /*0008*/ 	.byte	0x04, 0x17
        /*000a*/ 	.short	(.L_107 - .L_106)
.L_106:
        /*000c*/ 	.word	0x00000000
        /*0010*/ 	.short	0x0003
        /*0012*/ 	.short	0x0014
        /*0014*/ 	.byte	0x00, 0xf0, 0x11, 0x00


	//----- nvinfo : EIATTR_KPARAM_INFO
	.align		4
.L_107:
        /*0018*/ 	.byte	0x04, 0x17
        /*001a*/ 	.short	(.L_109 - .L_108)
.L_108:
        /*001c*/ 	.word	0x00000000
        /*0020*/ 	.short	0x0002
        /*0022*/ 	.short	0x0010
        /*0024*/ 	.byte	0x00, 0xf0, 0x11, 0x00


	//----- nvinfo : EIATTR_KPARAM_INFO
	.align		4
.L_109:
        /*0028*/ 	.byte	0x04, 0x17
        /*002a*/ 	.short	(.L_111 - .L_110)
.L_110:
        /*002c*/ 	.word	0x00000000
        /*0030*/ 	.short	0x0001
        /*0032*/ 	.short	0x0008
        /*0034*/ 	.byte	0x00, 0xf5, 0x21, 0x00


	//----- nvinfo : EIATTR_KPARAM_INFO
	.align		4
.L_111:
        /*0038*/ 	.byte	0x04, 0x17
        /*003a*/ 	.short	(.L_113 - .L_112)
.L_112:
        /*003c*/ 	.word	0x00000000
        /*0040*/ 	.short	0x0000
        /*0042*/ 	.short	0x0000
        /*0044*/ 	.byte	0x00, 0xf5, 0x21, 0x00


	//----- nvinfo : EIATTR_SPARSE_MMA_MASK
	.align		4
.L_113:
        /*0048*/ 	.byte	0x03, 0x50
        /*004a*/ 	.short	0x0000


	//----- nvinfo : EIATTR_MAXREG_COUNT
	.align		4
        /*004c*/ 	.byte	0x03, 0x1b
        /*004e*/ 	.short	0x00ff


	//----- nvinfo : EIATTR_NUM_BARRIERS
	.align		4
        /*0050*/ 	.byte	0x02, 0x4c
        /*0052*/ 	.byte	0x01
	.zero		1


	//----- nvinfo : EIATTR_MERCURY_ISA_VERSION
	.align		4
        /*0054*/ 	.byte	0x03, 0x5f
        /*0056*/ 	.short	0x0101


	//----- nvinfo : EIATTR_VRC_CTA_INIT_COUNT
	.align		4
        /*0058*/ 	.byte	0x02, 0x4a
	.zero		1
	.zero		1


	//----- nvinfo : EIATTR_EXIT_INSTR_OFFSETS
	.align		4
        /*005c*/ 	.byte	0x04, 0x1c
        /*005e*/ 	.short	(.L_115 - .L_114)


	//   ....[0]....
.L_114:
        /*0060*/ 	.word	0x00001560


	//   ....[1]....
        /*0064*/ 	.word	0x000015d0


	//----- nvinfo : EIATTR_CRS_STACK_SIZE
	.align		4
.L_115:
        /*0068*/ 	.byte	0x04, 0x1e
        /*006a*/ 	.short	(.L_117 - .L_116)
.L_116:
        /*006c*/ 	.word	0x00000000


	//----- nvinfo : EIATTR_CBANK_PARAM_SIZE
	.align		4
.L_117:
        /*0070*/ 	.byte	0x03, 0x19
        /*0072*/ 	.short	0x0018


	//----- nvinfo : EIATTR_PARAM_CBANK
	.align		4
        /*0074*/ 	.byte	0x04, 0x0a
        /*0076*/ 	.short	(.L_119 - .L_118)
	.align		4
.L_118:
        /*0078*/ 	.word	index@(.nv.constant0.cudaChooseBestMethod)
        /*007c*/ 	.short	0x0380
        /*007e*/ 	.short	0x0018


	//----- nvinfo : EIATTR_SW_WAR
	.align		4
.L_119:
        /*0080*/ 	.byte	0x04, 0x36
        /*0082*/ 	.short	(.L_121 - .L_120)
.L_120:
        /*0084*/ 	.word	0x00000008
.L_121:


//--------------------- .nv.info.cudaSumResidual  --------------------------
	.section	.nv.info.cudaSumResidual,"",@"SHT_CUDA_INFO"
	.sectionflags	@""
	.align	4


	//----- nvinfo : EIATTR_CUDA_API_VERSION
	.align		4
        /*0000*/ 	.byte	0x04, 0x37
        /*0002*/ 	.short	(.L_123 - .L_122)
.L_122:
        /*0004*/ 	.word	0x00000082


	//----- nvinfo : EIATTR_KPARAM_INFO
	.align		4
.L_123:
        /*0008*/ 	.byte	0x04, 0x17
        /*000a*/ 	.short	(.L_125 - .L_124)
.L_124:
        /*000c*/ 	.word	0x00000000
        /*0010*/ 	.short	0x0002
        /*0012*/ 	.short	0x0010
        /*0014*/ 	.byte	0x00, 0xf0, 0x11, 0x00


	//----- nvinfo : EIATTR_KPARAM_INFO
	.align		4
.L_125:
        /*0018*/ 	.byte	0x04, 0x17
        /*001a*/ 	.short	(.L_127 - .L_126)
.L_126:
        /*001c*/ 	.word	0x00000000
        /*0020*/ 	.short	0x0001
        /*0022*/ 	.short	0x0008
        /*0024*/ 	.byte	0x00, 0xf5, 0x21, 0x00


	//----- nvinfo : EIATTR_KPARAM_INFO
	.align		4
.L_127:
        /*0028*/ 	.byte	0x04, 0x17
        /*002a*/ 	.short	(.L_129 - .L_128)
.L_128:
        /*002c*/ 	.word	0x00000000
        /*0030*/ 	.short	0x0000
        /*0032*/ 	.short	0x0000
        /*0034*/ 	.byte	0x00, 0xf5, 0x21, 0x00


	//----- nvinfo : EIATTR_SPARSE_MMA_MASK
	.align		4
.L_129:
        /*0038*/ 	.byte	0x03, 0x50
        /*003a*/ 	.short	0x0000


	//----- nvinfo : EIATTR_MAXREG_COUNT
	.align		4
        /*003c*/ 	.byte	0x03, 0x1b
        /*003e*/ 	.short	0x00ff


	//----- nvinfo : EIATTR_NUM_BARRIERS
	.align		4
        /*0040*/ 	.byte	0x02, 0x4c
        /*0042*/ 	.byte	0x01
	.zero		1


	//----- nvinfo : EIATTR_MERCURY_ISA_VERSION
	.align		4
        /*0044*/ 	.byte	0x03, 0x5f
        /*0046*/ 	.short	0x0101


	//----- nvinfo : EIATTR_UNUSED_LOAD_BYTE_OFFSET
	.align		4
        /*0048*/ 	.byte	0x04, 0x44
        /*004a*/ 	.short	(.L_131 - .L_130)


	//   ....[0]....
.L_130:
        /*004c*/ 	.word	0x00000380
        /*0050*/ 	.word	0x0000fff0


	//----- nvinfo : EIATTR_VRC_CTA_INIT_COUNT
	.align		4
.L_131:
        /*0054*/ 	.byte	0x02, 0x4a
	.zero		1
	.zero		1


	//----- nvinfo : EIATTR_EXIT_INSTR_OFFSETS
	.align		4
        /*0058*/ 	.byte	0x04, 0x1c
        /*005a*/ 	.short	(.L_133 - .L_132)


	//   ....[0]....
.L_132:
        /*005c*/ 	.word	0x00000370


	//   ....[1]....
        /*0060*/ 	.word	0x00000570


	//----- nvinfo : EIATTR_CRS_STACK_SIZE
	.align		4
.L_133:
        /*0064*/ 	.byte	0x04, 0x1e
        /*0066*/ 	.short	(.L_135 - .L_134)
.L_134:
        /*0068*/ 	.word	0x00000000


	//----- nvinfo : EIATTR_CBANK_PARAM_SIZE
	.align		4
.L_135:
        /*006c*/ 	.byte	0x03, 0x19
        /*006e*/ 	.short	0x0014


	//----- nvinfo : EIATTR_PARAM_CBANK
	.align		4
        /*0070*/ 	.byte	0x04, 0x0a
        /*0072*/ 	.short	(.L_137 - .L_136)
	.align		4
.L_136:
        /*0074*/ 	.word	index@(.nv.constant0.cudaSumResidual)
        /*0078*/ 	.short	0x0380
        /*007a*/ 	.short	0x0014


	//----- nvinfo : EIATTR_SW_WAR
	.align		4
.L_137:
        /*007c*/ 	.byte	0x04, 0x36
        /*007e*/ 	.short	(.L_139 - .L_138)
.L_138:
        /*0080*/ 	.word	0x00000008
.L_139:


//--------------------- .nv.info.cudaSumResidualChunks --------------------------
	.section	.nv.info.cudaSumResidualChunks,"",@"SHT_CUDA_INFO"
	.sectionflags	@""
	.align	4


	//----- nvinfo : EIATTR_CUDA_API_VERSION
	.align		4
        /*0000*/ 	.byte	0x04, 0x37
        /*0002*/ 	.short	(.L_141 - .L_140)
.L_140:
        /*0004*/ 	.word	0x00000082


	//----- nvinfo : EIATTR_KPARAM_INFO
	.align		4
.L_141:
        /*0008*/ 	.byte	0x04, 0x17
        /*000a*/ 	.short	(.L_143 - .L_142)
.L_142:
        /*000c*/ 	.word	0x00000000
        /*0010*/ 	.short	0x0004
        /*0012*/ 	.short	0x001c
        /*0014*/ 	.byte	0x00, 0xf0, 0x11, 0x00


	//----- nvinfo : EIATTR_KPARAM_INFO
	.align		4
.L_143:
        /*0018*/ 	.byte	0x04, 0x17
        /*001a*/ 	.short	(.L_145 - .L_144)
.L_144:
        /*001c*/ 	.word	0x00000000
        /*0020*/ 	.short	0x0003
        /*0022*/ 	.short	0x0018
        /*0024*/ 	.byte	0x00, 0xf0, 0x11, 0x00


	//----- nvinfo : EIATTR_KPARAM_INFO
	.align		4
.L_145:
        /*0028*/ 	.byte	0x04, 0x17
        /*002a*/ 	.short	(.L_147 - .L_146)
.L_146:
        /*002c*/ 	.word	0x00000000
        /*0030*/ 	.short	0x0002
        /*0032*/ 	.short	0x0010
        /*0034*/ 	.byte	0x00, 0xf5, 0x21, 0x00


	//----- nvinfo : EIATTR_KPARAM_INFO
	.align		4
.L_147:
        /*0038*/ 	.byte	0x04, 0x17
        /*003a*/ 	.short	(.L_149 - .L_148)
.L_148:
        /*003c*/ 	.word	0x00000000
        /*0040*/ 	.short	0x0001
        /*0042*/ 	.short	0x0008
        /*0044*/ 	.byte	0x00, 0xf5, 0x21, 0x00


	//----- nvinfo : EIATTR_KPARAM_INFO
	.align		4
.L_149:
        /*0048*/ 	.byte	0x04, 0x17
        /*004a*/ 	.short	(.L_151 - .L_150)
.L_150:
        /*004c*/ 	.word	0x00000000
        /*0050*/ 	.short	0x0000
        /*0052*/ 	.short	0x0000
        /*0054*/ 	.byte	0x00, 0xf5, 0x21, 0x00


	//----- nvinfo : EIATTR_SPARSE_MMA_MASK
	.align		4
.L_151:
        /*0058*/ 	.byte	0x03, 0x50
        /*005a*/ 	.short	0x0000


	//----- nvinfo : EIATTR_MAXREG_COUNT
	.align		4
        /*005c*/ 	.byte	0x03, 0x1b
        /*005e*/ 	.short	0x00ff


	//----- nvinfo : EIATTR_NUM_BARRIERS
	.align		4
        /*0060*/ 	.byte	0x02, 0x4c
        /*0062*/ 	.byte	0x01
	.zero		1


	//----- nvinfo : EIATTR_MERCURY_ISA_VERSION
	.align		4
        /*0064*/ 	.byte	0x03, 0x5f
        /*0066*/ 	.short	0x0101


	//----- nvinfo : EIATTR_VRC_CTA_INIT_COUNT
	.align		4
        /*0068*/ 	.byte	0x02, 0x4a
	.zero		1
	.zero		1


	//----- nvinfo : EIATTR_EXIT_INSTR_OFFSETS
	.align		4
        /*006c*/ 	.byte	0x04, 0x1c
        /*006e*/ 	.short	(.L_153 - .L_152)


	//   ....[0]....
.L_152:
        /*0070*/ 	.word	0x000003b0


	//   ....[1]....
        /*0074*/ 	.word	0x000004d0


	//   ....[2]....
        /*0078*/ 	.word	0x00000540


	//----- nvinfo : EIATTR_CBANK_PARAM_SIZE
	.align		4
.L_153:
        /*007c*/ 	.byte	0x03, 0x19
        /*007e*/ 	.short	0x0020


	//----- nvinfo : EIATTR_PARAM_CBANK
	.align		4
        /*0080*/ 	.byte	0x04, 0x0a
        /*0082*/ 	.short	(.L_155 - .L_154)
	.align		4
.L_154:
        /*0084*/ 	.word	index@(.nv.constant0.cudaSumResidualChunks)
        /*0088*/ 	.short	0x0380
        /*008a*/ 	.short	0x0020


	//----- nvinfo : EIATTR_SW_WAR
	.align		4
.L_155:
        /*008c*/ 	.byte	0x04, 0x36
        /*008e*/ 	.short	(.L_157 - .L_156)
.L_156:
        /*0090*/ 	.word	0x00000008
.L_157:


//--------------------- .nv.info.cudaEstimateResidual --------------------------
	.section	.nv.info.cudaEstimateResidual,"",@"SHT_CUDA_INFO"
	.sectionflags	@""
	.align	4


	//----- nvinfo : EIATTR_CUDA_API_VERSION
	.align		4
        /*0000*/ 	.byte	0x04, 0x37
        /*0002*/ 	.short	(.L_159 - .L_158)
.L_158:
        /*0004*/ 	.word	0x00000082


	//----- nvinfo : EIATTR_KPARAM_INFO
	.align		4
.L_159:
        /*0008*/ 	.byte	0x04, 0x17
        /*000a*/ 	.short	(.L_161 - .L_160)
.L_160:
        /*000c*/ 	.word	0x00000000
        /*0010*/ 	.short	0x0005
        /*0012*/ 	.short	0x0020
        /*0014*/ 	.byte	0x00, 0xf0, 0x11, 0x00


	//----- nvinfo : EIATTR_KPARAM_INFO
	.align		4
.L_161:
        /*0018*/ 	.byte	0x04, 0x17
        /*001a*/ 	.short	(.L_163 - .L_162)
.L_162:
        /*001c*/ 	.word	0x00000000
        /*0020*/ 	.short	0x0004
        /*0022*/ 	.short	0x001c
        /*0024*/ 	.byte	0x00, 0xf0, 0x11, 0x00


	//----- nvinfo : EIATTR_KPARAM_INFO
	.align		4
.L_163:
        /*0028*/ 	.byte	0x04, 0x17
        /*002a*/ 	.short	(.L_165 - .L_164)
.L_164:
        /*002c*/ 	.word	0x00000000
        /*0030*/ 	.short	0x0003
        /*0032*/ 	.short	0x0018
        /*0034*/ 	.byte	0x00, 0xf0, 0x11, 0x00


	//----- nvinfo : EIATTR_KPARAM_INFO
	.align		4
.L_165:
        /*0038*/ 	.byte	0x04, 0x17
        /*003a*/ 	.short	(.L_167 - .L_166)
.L_166:
        /*003c*/ 	.word	0x00000000
        /*0040*/ 	.short	0x0002
        /*0042*/ 	.short	0x0010
        /*0044*/ 	.byte	0x00, 0xf5, 0x21, 0x00


	//----- nvinfo : EIATTR_KPARAM_INFO
	.align		4
.L_167:
        /*0048*/ 	.byte	0x04, 0x17
        /*004a*/ 	.short	(.L_169 - .L_168)
.L_168:
        /*004c*/ 	.word	0x00000000
        /*0050*/ 	.short	0x0001
        /*0052*/ 	.short	0x0008
        /*0054*/ 	.byte	0x00, 0xf5, 0x21, 0x00


	//----- nvinfo : EIATTR_KPARAM_INFO
	.align		4
.L_169:
        /*0058*/ 	.byte	0x04, 0x17
        /*005a*/ 	.short	(.L_171 - .L_170)
.L_170:
        /*005c*/ 	.word	0x00000000
        /*0060*/ 	.short	0x0000
        /*0062*/ 	.short	0x0000
        /*0064*/ 	.byte	0x00, 0xf5, 0x21, 0x00


	//----- nvinfo : EIATTR_SPARSE_MMA_MASK
	.align		4
.L_171:
        /*0068*/ 	.byte	0x03, 0x50
        /*006a*/ 	.short	0x0000


	//----- nvinfo : EIATTR_MAXREG_COUNT
	.align		4
        /*006c*/ 	.byte	0x03, 0x1b
        /*006e*/ 	.short	0x00ff


	//----- nvinfo : EIATTR_NUM_BARRIERS
	.align		4
        /*0070*/ 	.byte	0x02, 0x4c
        /*0072*/ 	.byte	0x01
	.zero		1


	//----- nvinfo : EIATTR_MERCURY_ISA_VERSION
	.align		4
        /*0074*/ 	.byte	0x03, 0x5f
        /*0076*/ 	.short	0x0101


	//----- nvinfo : EIATTR_VRC_CTA_INIT_COUNT
	.align		4
        /*0078*/ 	.byte	0x02, 0x4a
	.zero		1
	.zero		1


	//----- nvinfo : EIATTR_EXIT_INSTR_OFFSETS
	.align		4
        /*007c*/ 	.byte	0x04, 0x1c
        /*007e*/ 	.short	(.L_173 - .L_172)


	//   ....[0]....
.L_172:
        /*0080*/ 	.word	0x00001410


	//   ....[1]....
        /*0084*/ 	.word	0x00001490


	//----- nvinfo : EIATTR_CRS_STACK_SIZE
	.align		4
.L_173:
        /*0088*/ 	.byte	0x04, 0x1e
        /*008a*/ 	.short	(.L_175 - .L_174)
.L_174:
        /*008c*/ 	.word	0x00000000


	//----- nvinfo : EIATTR_CBANK_PARAM_SIZE
	.align		4
.L_175:
        /*0090*/ 	.byte	0x03, 0x19
        /*0092*/ 	.short	0x0024


	//----- nvinfo : EIATTR_PARAM_CBANK
	.align		4
        /*0094*/ 	.byte	0x04, 0x0a
        /*0096*/ 	.short	(.L_177 - .L_176)
	.align		4
.L_176:
        /*0098*/ 	.word	index@(.nv.constant0.cudaEstimateResidual)
        /*009c*/ 	.short	0x0380
        /*009e*/ 	.short	0x0024


	//----- nvinfo : EIATTR_SW_WAR
	.align		4
.L_177:
        /*00a0*/ 	.byte	0x04, 0x36
        /*00a2*/ 	.short	(.L_179 - .L_178)
.L_178:
        /*00a4*/ 	.word	0x00000008
.L_179:


//--------------------- .nv.info.cudaComputeLPC   --------------------------
	.section	.nv.info.cudaComputeLPC,"",@"SHT_CUDA_INFO"
	.sectionflags	@""
	.align	4


	//----- nvinfo : EIATTR_CUDA_API_VERSION
	.align		4
        /*0000*/ 	.byte	0x04, 0x37
        /*0002*/ 	.short	(.L_181 - .L_180)
.L_180:
        /*0004*/ 	.word	0x00000082


	//----- nvinfo : EIATTR_KPARAM_INFO
	.align		4
.L_181:
        /*0008*/ 	.byte	0x04, 0x17
        /*000a*/ 	.short	(.L_183 - .L_182)
.L_182:
        /*000c*/ 	.word	0x00000000
        /*0010*/ 	.short	0x0004
        /*0012*/ 	.short	0x001c
        /*0014*/ 	.byte	0x00, 0xf0, 0x11, 0x00


	//----- nvinfo : EIATTR_KPARAM_INFO
	.align		4
.L_183:
        /*0018*/ 	.byte	0x04, 0x17
        /*001a*/ 	.short	(.L_185 - .L_184)
.L_184:
        /*001c*/ 	.word	0x00000000
        /*0020*/ 	.short	0x0003
        /*0022*/ 	.short	0x0018
        /*0024*/ 	.byte	0x00, 0xf0, 0x11, 0x00


	//----- nvinfo : EIATTR_KPARAM_INFO
	.align		4
.L_185:
        /*0028*/ 	.byte	0x04, 0x17
        /*002a*/ 	.short	(.L_187 - .L_186)
.L_186:
        /*002c*/ 	.word	0x00000000
        /*0030*/ 	.short	0x0002
        /*0032*/ 	.short	0x0010
        /*0034*/ 	.byte	0x00, 0xf5, 0x21, 0x00


	//----- nvinfo : EIATTR_KPARAM_INFO
	.align		4
.L_187:
        /*0038*/ 	.byte	0x04, 0x17
        /*003a*/ 	.short	(.L_189 - .L_188)
.L_188:
        /*003c*/ 	.word	0x00000000
        /*0040*/ 	.short	0x0001
        /*0042*/ 	.short	0x0008
        /*0044*/ 	.byte	0x00, 0xf5, 0x21, 0x00


	//----- nvinfo : EIATTR_KPARAM_INFO
	.align		4
.L_189:
        /*0048*/ 	.byte	0x04, 0x17
        /*004a*/ 	.short	(.L_191 - .L_190)
.L_190:
        /*004c*/ 	.word	0x00000000
        /*0050*/ 	.short	0x0000
        /*0052*/ 	.short	0x0000
        /*0054*/ 	.byte	0x00, 0xf5, 0x21, 0x00


	//----- nvinfo : EIATTR_SPARSE_MMA_MASK
	.align		4
.L_191:
        /*0058*/ 	.byte	0x03, 0x50
        /*005a*/ 	.short	0x0000


	//----- nvinfo : EIATTR_MAXREG_COUNT
	.align		4
        /*005c*/ 	.byte	0x03, 0x1b
        /*005e*/ 	.short	0x00ff


	//----- nvinfo : EIATTR_NUM_BARRIERS
	.align		4
        /*0060*/ 	.byte	0x02, 0x4c
        /*0062*/ 	.byte	0x01
	.zero		1


	//----- nvinfo : EIATTR_MERCURY_ISA_VERSION
	.align		4
        /*0064*/ 	.byte	0x03, 0x5f
        /*0066*/ 	.short	0x0101


	//----- nvinfo : EIATTR_VRC_CTA_INIT_COUNT
	.align		4
        /*0068*/ 	.byte	0x02, 0x4a
	.zero		1
	.zero		1


	//----- nvinfo : EIATTR_EXIT_INSTR_OFFSETS
	.align		4
        /*006c*/ 	.byte	0x04, 0x1c
        /*006e*/ 	.short	(.L_193 - .L_192)


	//   ....[0]....
.L_192:
        /*0070*/ 	.word	0x00001270


	//   ....[1]....
        /*0074*/ 	.word	0x00001330


	//   ....[2]....
        /*0078*/ 	.word	0x00001ce0


	//----- nvinfo : EIATTR_CRS_STACK_SIZE
	.align		4
.L_193:
        /*007c*/ 	.byte	0x04, 0x1e
        /*007e*/ 	.short	(.L_195 - .L_194)
.L_194:
        /*0080*/ 	.word	0x00000000


	//----- nvinfo : EIATTR_CBANK_PARAM_SIZE
	.align		4
.L_195:
        /*0084*/ 	.byte	0x03, 0x19
        /*0086*/ 	.short	0x0020


	//----- nvinfo : EIATTR_PARAM_CBANK
	.align		4
        /*0088*/ 	.byte	0x04, 0x0a
        /*008a*/ 	.short	(.L_197 - .L_196)
	.align		4
.L_196:
        /*008c*/ 	.word	index@(.nv.constant0.cudaComputeLPC)
        /*0090*/ 	.short	0x0380
        /*0092*/ 	.short	0x0020


	//----- nvinfo : EIATTR_SW_WAR
	.align		4
.L_197:
        /*0094*/ 	.byte	0x04, 0x36
        /*0096*/ 	.short	(.L_199 - .L_198)
.L_198:
        /*0098*/ 	.word	0x00000008
.L_199:


//--------------------- .nv.info.cudaComputeAutocor --------------------------
	.section	.nv.info.cudaComputeAutocor,"",@"SHT_CUDA_INFO"
	.sectionflags	@""
	.align	4


	//----- nvinfo : EIATTR_CUDA_API_VERSION
	.align		4
        /*0000*/ 	.byte	0x04, 0x37
        /*0002*/ 	.short	(.L_201 - .L_200)
.L_200:
        /*0004*/ 	.word	0x00000082


	//----- nvinfo : EIATTR_KPARAM_INFO
	.align		4
.L_201:
        /*0008*/ 	.byte	0x04, 0x17
        /*000a*/ 	.short	(.L_203 - .L_202)
.L_202:
        /*000c*/ 	.word	0x00000000
        /*0010*/ 	.short	0x0006
        /*0012*/ 	.short	0x0028
        /*0014*/ 	.byte	0x00, 0xf0, 0x11, 0x00


	//----- nvinfo : EIATTR_KPARAM_INFO
	.align		4
.L_203:
        /*0018*/ 	.byte	0x04, 0x17
        /*001a*/ 	.short	(.L_205 - .L_204)
.L_204:
        /*001c*/ 	.word	0x00000000
        /*0020*/ 	.short	0x0005
        /*0022*/ 	.short	0x0024
        /*0024*/ 	.byte	0x00, 0xf0, 0x11, 0x00


	//----- nvinfo : EIATTR_KPARAM_INFO
	.align		4
.L_205:
        /*0028*/ 	.byte	0x04, 0x17
        /*002a*/ 	.short	(.L_207 - .L_206)
.L_206:
        /*002c*/ 	.word	0x00000000
        /*0030*/ 	.short	0x0004
        /*0032*/ 	.short	0x0020
        /*0034*/ 	.byte	0x00, 0xf0, 0x11, 0x00


	//----- nvinfo : EIATTR_KPARAM_INFO
	.align		4
.L_207:
        /*0038*/ 	.byte	0x04, 0x17
        /*003a*/ 	.short	(.L_209 - .L_208)
.L_208:
        /*003c*/ 	.word	0x00000000
        /*0040*/ 	.short	0x0003
        /*0042*/ 	.short	0x0018
        /*0044*/ 	.byte	0x00, 0xf5, 0x21, 0x00


	//----- nvinfo : EIATTR_KPARAM_INFO
	.align		4
.L_209:
        /*0048*/ 	.byte	0x04, 0x17
        /*004a*/ 	.short	(.L_211 - .L_210)
.L_210:
        /*004c*/ 	.word	0x00000000
        /*0050*/ 	.short	0x0002
        /*0052*/ 	.short	0x0010
        /*0054*/ 	.byte	0x00, 0xf5, 0x21, 0x00


	//----- nvinfo : EIATTR_KPARAM_INFO
	.align		4
.L_211:
        /*0058*/ 	.byte	0x04, 0x17
        /*005a*/ 	.short	(.L_213 - .L_212)
.L_212:
        /*005c*/ 	.word	0x00000000
        /*0060*/ 	.short	0x0001
        /*0062*/ 	.short	0x0008
        /*0064*/ 	.byte	0x00, 0xf5, 0x21, 0x00


	//----- nvinfo : EIATTR_KPARAM_INFO
	.align		4
.L_213:
        /*0068*/ 	.byte	0x04, 0x17
        /*006a*/ 	.short	(.L_215 - .L_214)
.L_214:
        /*006c*/ 	.word	0x00000000
        /*0070*/ 	.short	0x0000
        /*0072*/ 	.short	0x0000
        /*0074*/ 	.byte	0x00, 0xf5, 0x21, 0x00


	//----- nvinfo : EIATTR_SPARSE_MMA_MASK
	.align		4
.L_215:
        /*0078*/ 	.byte	0x03, 0x50
        /*007a*/ 	.short	0x0000


	//----- nvinfo : EIATTR_MAXREG_COUNT
	.align		4
        /*007c*/ 	.byte	0x03, 0x1b
        /*007e*/ 	.short	0x00ff


	//----- nvinfo : EIATTR_NUM_BARRIERS
	.align		4
        /*0080*/ 	.byte	0x02, 0x4c
        /*0082*/ 	.byte	0x01
	.zero		1


	//----- nvinfo : EIATTR_MERCURY_ISA_VERSION
	.align		4
        /*0084*/ 	.byte	0x03, 0x5f
        /*0086*/ 	.short	0x0101


	//----- nvinfo : EIATTR_VRC_CTA_INIT_COUNT
	.align		4
        /*0088*/ 	.byte	0x02, 0x4a
	.zero		1
	.zero		1


	//----- nvinfo : EIATTR_EXIT_INSTR_OFFSETS
	.align		4
        /*008c*/ 	.byte	0x04, 0x1c
        /*008e*/ 	.short	(.L_217 - .L_216)


	//   ....[0]....
.L_216:
        /*0090*/ 	.word	0x00000ef0


	//   ....[1]....
        /*0094*/ 	.word	0x00000f90


	//----- nvinfo : EIATTR_CRS_STACK_SIZE
	.align		4
.L_217:
        /*0098*/ 	.byte	0x04, 0x1e
        /*009a*/ 	.short	(.L_219 - .L_218)
.L_218:
        /*009c*/ 	.word	0x00000000


	//----- nvinfo : EIATTR_CBANK_PARAM_SIZE
	.align		4
.L_219:
        /*00a0*/ 	.byte	0x03, 0x19
        /*00a2*/ 	.short	0x002c


	//----- nvinfo : EIATTR_PARAM_CBANK
	.align		4
        /*00a4*/ 	.byte	0x04, 0x0a
        /*00a6*/ 	.short	(.L_221 - .L_220)
	.align		4
.L_220:
        /*00a8*/ 	.word	index@(.nv.constant0.cudaComputeAutocor)
        /*00ac*/ 	.short	0x0380
        /*00ae*/ 	.short	0x002c


	//----- nvinfo : EIATTR_SW_WAR
	.align		4
.L_221:
        /*00b0*/ 	.byte	0x04, 0x36
        /*00b2*/ 	.short	(.L_223 - .L_222)
.L_222:
        /*00b4*/ 	.word	0x00000008
.L_223:


//--------------------- .nv.callgraph             --------------------------
	.section	.nv.callgraph,"",@"SHT_CUDA_CALLGRAPH"
	.align	4
	.sectionentsize	8
	.align		4
        /*0000*/ 	.word	0x00000000
	.align		4
        /*0004*/ 	.word	0xffffffff
	.align		4
        /*0008*/ 	.word	0x00000000
	.align		4
        /*000c*/ 	.word	0xfffffffe
	.align		4
        /*0010*/ 	.word	0x00000000
	.align		4
        /*0014*/ 	.word	0xfffffffd
	.align		4
        /*0018*/ 	.word	0x00000000
	.align		4
        /*001c*/ 	.word	0xfffffffc


//--------------------- .text.cudaEncodeResidual  --------------------------
	.section	.text.cudaEncodeResidual,"ax",@progbits
	.align	128
        .global         cudaEncodeResidual
        .type           cudaEncodeResidual,@function
        .size           cudaEncodeResidual,(.L_x_113 - cudaEncodeResidual)
        .other          cudaEncodeResidual,@"STO_CUDA_ENTRY STV_DEFAULT"
cudaEncodeResidual:
.text.cudaEncodeResidual:
[----:B------:R-:W-:Y:S01]  /*0000*/  LDC R1, c[0x0][0x37c] ;  /* 0x0000df00ff017b82 */ /* 0x000fe20000000800 */
[----:B------:R-:W0:Y:S01]  /*0010*/  S2R R0, SR_TID.X ;  /* 0x0000000000007919 */ /* 0x000e220000002100 */
[----:B------:R-:W1:Y:S01]  /*0020*/  LDCU.64 UR6, c[0x0][0x358] ;  /* 0x00006b00ff0677ac */ /* 0x000e620008000a00 */
[----:B0-----:R-:W-:-:S13]  /*0030*/  ISETP.GT.U32.AND P0, PT, R0, 0xbf, PT ;  /* 0x000000bf0000780c */ /* 0x001fda0003f04070 */
[----:B------:R-:W0:Y:S01]  /*0040*/  @!P0 S2R R5, SR_CTAID.Y ;  /* 0x0000000000058919 */ /* 0x000e220000002600 */
[----:B------:R-:W0:Y:S02]  /*0050*/  @!P0 LDC.64 R2, c[0x0][0x390] ;  /* 0x0000e400ff028b82 */ /* 0x000e240000000a00 */
[----:B0-----:R-:W-:-:S04]  /*0060*/  @!P0 IMAD.WIDE.U32 R2, R5, 0xc0, R2 ;  /* 0x000000c005028825 */ /* 0x001fc800078e0002 */
[----:B------:R-:W-:-:S06]  /*0070*/  @!P0 IMAD.WIDE.U32 R4, R0, 0x4, R2 ;  /* 0x0000000400048825 */ /* 0x000fcc00078e0002 */
[----:B-1----:R-:W2:Y:S01]  /*0080*/  @!P0 LDG.E R5, desc[UR6][R4.64] ;  /* 0x0000000604058981 */ /* 0x002ea2000c1e1900 */
[----:B------:R-:W0:Y:S01]  /*0090*/  S2UR UR5, SR_CgaCtaId ;  /* 0x00000000000579c3 */ /* 0x000e220000008800 */
[----:B------:R-:W-:Y:S01]  /*00a0*/  UMOV UR4, 0x400 ;  /* 0x0000040000047882 */ /* 0x000fe20000000000 */
[----:B------:R-:W-:Y:S01]  /*00b0*/  BSSY.RECONVERGENT B0, `(.L_x_0) ;  /* 0x0000013000007945 */ /* 0x000fe20003800200 */
[----:B------:R-:W-:-:S05]  /*00c0*/  IMAD.MOV.U32 R11, RZ, RZ, RZ ;  /* 0x000000ffff0b7224 */ /* 0x000fca00078e00ff */
[----:B------:R-:W1:Y:S01]  /*00d0*/  LDC R15, c[0x0][0x360] ;  /* 0x0000d800ff0f7b82 */ /* 0x000e620000000800 */
[----:B0-----:R-:W-:-:S07]  /*00e0*/  ULEA UR4, UR5, UR4, 0x18 ;  /* 0x0000000405047291 */ /* 0x001fce000f8ec0ff */
[----:B------:R-:W1:Y:S01]  /*00f0*/  S2UR UR5, SR_CTAID.X ;  /* 0x00000000000579c3 */ /* 0x000e620000002500 */
[----:B------:R-:W-:Y:S01]  /*0100*/  LEA R2, R0, UR4, 0x2 ;  /* 0x0000000400027c11 */ /* 0x000fe2000f8e10ff */
[----:B-1----:R-:W-:-:S04]  /*0110*/  IMAD R3, R15, UR5, RZ ;  /* 0x000000050f037c24 */ /* 0x002fc8000f8e02ff */
[----:B--2---:R-:W-:Y:S02]  /*0120*/  @!P0 STS [R2+0x480], R5 ;  /* 0x0004800502008388 */ /* 0x004fe40000000800 */
[----:B------:R-:W-:Y:S06]  /*0130*/  BAR.SYNC.DEFER_BLOCKING 0x0 ;  /* 0x0000000000007b1d */ /* 0x000fec0000010000 */
[----:B------:R-:W0:Y:S04]  /*0140*/  LDS.64 R8, [UR4+0x480] ;  /* 0x00048004ff087984 */ /* 0x000e280008000a00 */
[----:B------:R-:W1:Y:S01]  /*0150*/  LDS R6, [UR4+0x49c] ;  /* 0x00049c04ff067984 */ /* 0x000e620008000800 */
[----:B0-----:R-:W-:-:S05]  /*0160*/  IMAD.IADD R8, R8, 0x1, R15 ;  /* 0x0000000108087824 */ /* 0x001fca00078e020f */
[----:B-1----:R-:W-:-:S04]  /*0170*/  VIADDMNMX R7, R6, -R3, R8, PT ;  /* 0x8000000306077246 */ /* 0x002fc80003800108 */
[----:B------:R-:W-:-:S13]  /*0180*/  ISETP.GE.AND P0, PT, R0, R7, PT ;  /* 0x000000070000720c */ /* 0x000fda0003f06270 */
[----:B------:R-:W-:Y:S05]  /*0190*/  @P0 BRA `(.L_x_1) ;  /* 0x0000000000100947 */ /* 0x000fea0003800000 */
[----:B------:R-:W0:Y:S01]  /*01a0*/  LDC.64 R4, c[0x0][0x388] ;  /* 0x0000e200ff047b82 */ /* 0x000e220000000a00 */
[----:B------:R-:W-:-:S05]  /*01b0*/  IADD3 R9, PT, PT, R9, R3, R0 ;  /* 0x0000000309097210 */ /* 0x000fca0007ffe000 */
[----:B0-----:R-:W-:-:S05]  /*01c0*/  IMAD.WIDE R4, R9, 0x4, R4 ;  /* 0x0000000409047825 */ /* 0x001fca00078e0204 */
[----:B------:R0:W5:Y:S02]  /*01d0*/  LDG.E R11, desc[UR6][R4.64] ;  /* 0x00000006040b7981 */ /* 0x000164000c1e1900 */
.L_x_1:
[----:B------:R-:W-:Y:S05]  /*01e0*/  BSYNC.RECONVERGENT B0 ;  /* 0x0000000000007941 */ /* 0x000fea0003800200 */
.L_x_0:
[----:B-----5:R1:W-:Y:S01]  /*01f0*/  STS [R2], R11 ;  /* 0x0000000b02007388 */ /* 0x0203e20000000800 */
[----:B------:R-:W-:Y:S01]  /*0200*/  ISETP.GT.U32.AND P0, PT, R0, 0x1f, PT ;  /* 0x0000001f0000780c */ /* 0x000fe20003f04070 */
[----:B------:R-:W-:Y:S01]  /*0210*/  UMOV UR5, UR4 ;  /* 0x0000000400057c82 */ /* 0x000fe20008000000 */
[----:B------:R-:W-:Y:S11]  /*0220*/  BSSY.RECONVERGENT B0, `(.L_x_2) ;  /* 0x000000f000007945 */ /* 0x000ff60003800200 */
[----:B-1----:R-:W-:Y:S05]  /*0230*/  @P0 BRA `(.L_x_3) ;  /* 0x0000000000340947 */ /* 0x002fea0003800000 */
[----:B------:R-:W-:Y:S01]  /*0240*/  IMAD.IADD R6, R0, 0x1, R15 ;  /* 0x0000000100067824 */ /* 0x000fe200078e020f */
[----:B------:R-:W-:Y:S01]  /*0250*/  BSSY.RECONVERGENT B1, `(.L_x_4) ;  /* 0x000000a000017945 */ /* 0x000fe20003800200 */
[----:B------:R-:W-:Y:S02]  /*0260*/  IMAD R9, R15, 0x4, R2 ;  /* 0x000000040f097824 */ /* 0x000fe400078e0202 */
[----:B0-----:R-:W-:Y:S01]  /*0270*/  IMAD.MOV.U32 R4, RZ, RZ, RZ ;  /* 0x000000ffff047224 */ /* 0x001fe200078e00ff */
[----:B------:R-:W-:-:S13]  /*0280*/  ISETP.GE.AND P0, PT, R6, R7, PT ;  /* 0x000000070600720c */ /* 0x000fda0003f06270 */
[----:B------:R-:W-:Y:S05]  /*0290*/  @P0 BRA `(.L_x_5) ;  /* 0x0000000000140947 */ /* 0x000fea0003800000 */
[----:B------:R-:W0:Y:S01]  /*02a0*/  LDS R7, [UR4+0x484] ;  /* 0x00048404ff077984 */ /* 0x000e220008000800 */
[----:B------:R-:W1:Y:S01]  /*02b0*/  LDC.64 R4, c[0x0][0x388] ;  /* 0x0000e200ff047b82 */ /* 0x000e620000000a00 */
[----:B0-----:R-:W-:-:S05]  /*02c0*/  IADD3 R7, PT, PT, R7, R6, R3 ;  /* 0x0000000607077210 */ /* 0x001fca0007ffe003 */
[----:B-1----:R-:W-:-:S06]  /*02d0*/  IMAD.WIDE R4, R7, 0x4, R4 ;  /* 0x0000000407047825 */ /* 0x002fcc00078e0204 */
[----:B------:R0:W5:Y:S02]  /*02e0*/  LDG.E R4, desc[UR6][R4.64] ;  /* 0x0000000604047981 */ /* 0x000164000c1e1900 */
.L_x_5:
[----:B------:R-:W-:Y:S05]  /*02f0*/  BSYNC.RECONVERGENT B1 ;  /* 0x0000000000017941 */ /* 0x000fea0003800200 */
.L_x_4:
[----:B-----5:R1:W-:Y:S02]  /*0300*/  STS [R9], R4 ;  /* 0x0000000409007388 */ /* 0x0203e40000000800 */
.L_x_3:
[----:B------:R-:W-:Y:S05]  /*0310*/  BSYNC.RECONVERGENT B0 ;  /* 0x0000000000007941 */ /* 0x000fea0003800200 */
.L_x_2:
[----:B01----:R-:W-:Y:S01]  /*0320*/  LDS R4, [UR4+0x49c] ;  /* 0x00049c04ff047984 */ /* 0x003fe20008000800 */
[----:B------:R-:W-:-:S03]  /*0330*/  IMAD.MOV.U32 R12, RZ, RZ, RZ ;  /* 0x000000ffff0c7224 */ /* 0x000fc600078e00ff */
[----:B------:R-:W0:Y:S01]  /*0340*/  LDS R5, [UR4+0x480] ;  /* 0x00048004ff057984 */ /* 0x000e220008000800 */
[----:B------:R-:W-:Y:S06]  /*0350*/  BAR.SYNC.DEFER_BLOCKING 0x0 ;  /* 0x0000000000007b1d */ /* 0x000fec0000010000 */
[----:B------:R-:W1:Y:S01]  /*0360*/  LDS R13, [UR4+0x480] ;  /* 0x00048004ff0d7984 */ /* 0x000e620008000800 */
[----:B0-----:R-:W-:-:S04]  /*0370*/  IADD3 R4, PT, PT, R4, -R3, -R5 ;  /* 0x8000000304047210 */ /* 0x001fc80007ffe805 */
[----:B------:R-:W-:Y:S02]  /*0380*/  VIMNMX R15, PT, PT, R4, R15, PT ;  /* 0x0000000f040f7248 */ /* 0x000fe40003fe0100 */
[----:B-1----:R-:W-:-:S13]  /*0390*/  ISETP.GE.AND P0, PT, R13, 0x1, PT ;  /* 0x000000010d00780c */ /* 0x002fda0003f06270 */
[----:B------:R-:W-:Y:S05]  /*03a0*/  @!P0 BRA `(.L_x_6) ;  /* 0x0000000800048947 */ /* 0x000fea0003800000 */
[C---:B------:R-:W-:Y:S01]  /*03b0*/  ISETP.GE.U32.AND P1, PT, R13.reuse, 0x8, PT ;  /* 0x000000080d00780c */ /* 0x040fe20003f26070 */
[----:B------:R-:W-:Y:S01]  /*03c0*/  IMAD.MOV.U32 R17, RZ, RZ, RZ ;  /* 0x000000ffff117224 */ /* 0x000fe200078e00ff */
[----:B------:R-:W-:Y:S01]  /*03d0*/  LOP3.LUT R22, R13, 0x7, RZ, 0xc0, !PT ;  /* 0x000000070d167812 */ /* 0x000fe200078ec0ff */
[----:B------:R-:W-:-:S03]  /*03e0*/  IMAD.MOV.U32 R12, RZ, RZ, RZ ;  /* 0x000000ffff0c7224 */ /* 0x000fc600078e00ff */
[----:B------:R-:W-:-:S07]  /*03f0*/  ISETP.NE.AND P0, PT, R22, RZ, PT ;  /* 0x000000ff1600720c */ /* 0x000fce0003f05270 */
[----:B------:R-:W-:Y:S06]  /*0400*/  @!P1 BRA `(.L_x_7) ;  /* 0x0000000000e89947 */ /* 0x000fec0003800000 */
[----:B------:R-:W-:Y:S01]  /*0410*/  LOP3.LUT R17, R13, 0x7ffffff8, RZ, 0xc0, !PT ;  /* 0x7ffffff80d117812 */ /* 0x000fe200078ec0ff */
[----:B------:R-:W-:-:S04]  /*0420*/  HFMA2 R12, -RZ, RZ, 0, 0 ;  /* 0x00000000ff0c7431 */ /* 0x000fc800000001ff */
[----:B------:R-:W-:-:S07]  /*0430*/  IMAD.MOV R24, RZ, RZ, -R17 ;  /* 0x000000ffff187224 */ /* 0x000fce00078e0a11 */
.L_x_8:
[----:B------:R-:W-:Y:S01]  /*0440*/  LEA R26, R0, UR5, 0x2 ;  /* 0x00000005001a7c11 */ /* 0x000fe2000f8e10ff */
[----:B------:R-:W0:Y:S01]  /*0450*/  LDS.128 R4, [UR5+0x4c0] ;  /* 0x0004c005ff047984 */ /* 0x000e220008000c00 */
[----:B------:R-:W-:-:S03]  /*0460*/  VIADD R24, R24, 0x8 ;  /* 0x0000000818187836 */ /* 0x000fc60000000000 */
[----:B------:R-:W1:Y:S02]  /*0470*/  LDS R21, [R26] ;  /* 0x000000001a157984 */ /* 0x000e640000000800 */
[----:B------:R-:W-:Y:S02]  /*0480*/  ISETP.NE.AND P1, PT, R24, RZ, PT ;  /* 0x000000ff1800720c */ /* 0x000fe40003f25270 */
[----:B------:R-:W2:Y:S04]  /*0490*/  LDS R19, [R26+0x4] ;  /* 0x000004001a137984 */ /* 0x000ea80000000800 */
[----:B------:R-:W3:Y:S04]  /*04a0*/  LDS R20, [R26+0x8] ;  /* 0x000008001a147984 */ /* 0x000ee80000000800 */
[----:B------:R-:W4:Y:S04]  /*04b0*/  LDS R16, [R26+0xc] ;  /* 0x00000c001a107984 */ /* 0x000f280000000800 */
[----:B------:R-:W5:Y:S01]  /*04c0*/  LDS.128 R8, [UR5+0x4d0] ;  /* 0x0004d005ff087984 */ /* 0x000f620008000c00 */
[----:B------:R-:W-:-:S03]  /*04d0*/  UIADD3 UR5, UPT, UPT, UR5, 0x20, URZ ;  /* 0x0000002005057890 */ /* 0x000fc6000fffe0ff */
[----:B------:R-:W5:Y:S04]  /*04e0*/  LDS R18, [R26+0x10] ;  /* 0x000010001a127984 */ /* 0x000f680000000800 */
[----:B------:R-:W5:Y:S01]  /*04f0*/  LDS R14, [R26+0x14] ;  /* 0x000014001a0e7984 */ /* 0x000f620000000800 */
[----:B0-----:R-:W-:Y:S02]  /*0500*/  IMAD.SHL.U32 R4, R4, 0x100, RZ ;  /* 0x0000010004047824 */ /* 0x001fe400078e00ff */
[----:B------:R-:W-:Y:S02]  /*0510*/  IMAD.SHL.U32 R5, R5, 0x100, RZ ;  /* 0x0000010005057824 */ /* 0x000fe400078e00ff */
[----:B-1----:R-:W-:Y:S01]  /*0520*/  IMAD.SHL.U32 R21, R21, 0x100, RZ ;  /* 0x0000010015157824 */ /* 0x002fe200078e00ff */
[----:B------:R-:W-:Y:S01]  /*0530*/  SHF.R.S32.HI R25, RZ, 0x8, R4 ;  /* 0x00000008ff197819 */ /* 0x000fe20000011404 */
[----:B------:R-:W-:Y:S01]  /*0540*/  IMAD.SHL.U32 R6, R6, 0x100, RZ ;  /* 0x0000010006067824 */ /* 0x000fe200078e00ff */
[----:B------:R-:W0:Y:S01]  /*0550*/  LDS R4, [R26+0x18] ;  /* 0x000018001a047984 */ /* 0x000e220000000800 */
[----:B--2---:R-:W-:Y:S01]  /*0560*/  IMAD.SHL.U32 R19, R19, 0x100, RZ ;  /* 0x0000010013137824 */ /* 0x004fe200078e00ff */
[----:B------:R-:W-:Y:S01]  /*0570*/  SHF.R.S32.HI R23, RZ, 0x8, R21 ;  /* 0x00000008ff177819 */ /* 0x000fe20000011415 */
[----:B------:R-:W-:Y:S01]  /*0580*/  IMAD.SHL.U32 R7, R7, 0x100, RZ ;  /* 0x0000010007077824 */ /* 0x000fe200078e00ff */
[----:B------:R-:W1:Y:S01]  /*0590*/  LDS R21, [R26+0x1c] ;  /* 0x00001c001a157984 */ /* 0x000e620000000800 */
[----:B------:R-:W-:-:S02]  /*05a0*/  SHF.R.S32.HI R5, RZ, 0x8, R5 ;  /* 0x00000008ff057819 */ /* 0x000fc40000011405 */
[----:B---3--:R-:W-:Y:S01]  /*05b0*/  SHF.L.U32 R20, R20, 0x8, RZ ;  /* 0x0000000814147819 */ /* 0x008fe200000006ff */
[----:B------:R-:W-:Y:S01]  /*05c0*/  IMAD R12, R23, R25, R12 ;  /* 0x00000019170c7224 */ /* 0x000fe200078e020c */
[----:B------:R-:W-:Y:S01]  /*05d0*/  SHF.R.S32.HI R19, RZ, 0x8, R19 ;  /* 0x00000008ff137819 */ /* 0x000fe20000011413 */
[----:B----4-:R-:W-:Y:S01]  /*05e0*/  IMAD.SHL.U32 R16, R16, 0x100, RZ ;  /* 0x0000010010107824 */ /* 0x010fe200078e00ff */
[----:B------:R-:W-:Y:S02]  /*05f0*/  SHF.R.S32.HI R6, RZ, 0x8, R6 ;  /* 0x00000008ff067819 */ /* 0x000fe40000011406 */
[----:B------:R-:W-:Y:S01]  /*0600*/  SHF.R.S32.HI R20, RZ, 0x8, R20 ;  /* 0x00000008ff147819 */ /* 0x000fe20000011414 */
[----:B------:R-:W-:Y:S01]  /*0610*/  IMAD R5, R19, R5, R12 ;  /* 0x0000000513057224 */ /* 0x000fe200078e020c */
[----:B------:R-:W-:Y:S01]  /*0620*/  SHF.R.S32.HI R7, RZ, 0x8, R7 ;  /* 0x00000008ff077819 */ /* 0x000fe20000011407 */
[----:B-----5:R-:W-:Y:S01]  /*0630*/  IMAD.SHL.U32 R8, R8, 0x100, RZ ;  /* 0x0000010008087824 */ /* 0x020fe200078e00ff */
[----:B------:R-:W-:Y:S01]  /*0640*/  SHF.R.S32.HI R16, RZ, 0x8, R16 ;  /* 0x00000008ff107819 */ /* 0x000fe20000011410 */
[----:B------:R-:W-:Y:S01]  /*0650*/  IMAD.SHL.U32 R18, R18, 0x100, RZ ;  /* 0x0000010012127824 */ /* 0x000fe200078e00ff */
[----:B------:R-:W-:Y:S01]  /*0660*/  SHF.L.U32 R10, R10, 0x8, RZ ;  /* 0x000000080a0a7819 */ /* 0x000fe200000006ff */
[----:B------:R-:W-:Y:S01]  /*0670*/  IMAD R5, R20, R6, R5 ;  /* 0x0000000614057224 */ /* 0x000fe200078e0205 */
[----:B------:R-:W-:Y:S01]  /*0680*/  SHF.R.S32.HI R8, RZ, 0x8, R8 ;  /* 0x00000008ff087819 */ /* 0x000fe20000011408 */
[----:B------:R-:W-:Y:S01]  /*0690*/  IMAD.SHL.U32 R9, R9, 0x100, RZ ;  /* 0x0000010009097824 */ /* 0x000fe200078e00ff */
[----:B------:R-:W-:Y:S01]  /*06a0*/  SHF.R.S32.HI R18, RZ, 0x8, R18 ;  /* 0x00000008ff127819 */ /* 0x000fe20000011412 */
[----:B------:R-:W-:Y:S01]  /*06b0*/  IMAD.SHL.U32 R14, R14, 0x100, RZ ;  /* 0x000001000e0e7824 */ /* 0x000fe200078e00ff */
[----:B------:R-:W-:Y:S01]  /*06c0*/  SHF.R.S32.HI R10, RZ, 0x8, R10 ;  /* 0x00000008ff0a7819 */ /* 0x000fe2000001140a */
[----:B------:R-:W-:Y:S01]  /*06d0*/  IMAD R5, R16, R7, R5 ;  /* 0x0000000710057224 */ /* 0x000fe200078e0205 */
[----:B------:R-:W-:Y:S01]  /*06e0*/  SHF.R.S32.HI R9, RZ, 0x8, R9 ;  /* 0x00000008ff097819 */ /* 0x000fe20000011409 */
[----:B------:R-:W-:Y:S01]  /*06f0*/  IMAD.SHL.U32 R11, R11, 0x100, RZ ;  /* 0x000001000b0b7824 */ /* 0x000fe200078e00ff */
[----:B------:R-:W-:Y:S01]  /*0700*/  SHF.R.S32.HI R14, RZ, 0x8, R14 ;  /* 0x00000008ff0e7819 */ /* 0x000fe2000001140e */
[----:B------:R-:W-:-:S03]  /*0710*/  IMAD R5, R18, R8, R5 ;  /* 0x0000000812057224 */ /* 0x000fc600078e0205 */
[----:B------:R-:W-:Y:S01]  /*0720*/  SHF.R.S32.HI R11, RZ, 0x8, R11 ;  /* 0x00000008ff0b7819 */ /* 0x000fe2000001140b */
[----:B------:R-:W-:Y:S02]  /*0730*/  IMAD R5, R14, R9, R5 ;  /* 0x000000090e057224 */ /* 0x000fe400078e0205 */
[----:B0-----:R-:W-:Y:S02]  /*0740*/  IMAD.SHL.U32 R4, R4, 0x100, RZ ;  /* 0x0000010004047824 */ /* 0x001fe400078e00ff */
[----:B-1----:R-:W-:-:S03]  /*0750*/  IMAD.SHL.U32 R21, R21, 0x100, RZ ;  /* 0x0000010015157824 */ /* 0x002fc600078e00ff */
[----:B------:R-:W-:Y:S02]  /*0760*/  SHF.R.S32.HI R4, RZ, 0x8, R4 ;  /* 0x00000008ff047819 */ /* 0x000fe40000011404 */
[----:B------:R-:W-:-:S03]  /*0770*/  SHF.R.S32.HI R21, RZ, 0x8, R21 ;  /* 0x00000008ff157819 */ /* 0x000fc60000011415 */
[----:B------:R-:W-:-:S04]  /*0780*/  IMAD R4, R4, R10, R5 ;  /* 0x0000000a04047224 */ /* 0x000fc800078e0205 */
[----:B------:R-:W-:Y:S01]  /*0790*/  IMAD R12, R21, R11, R4 ;  /* 0x0000000b150c7224 */ /* 0x000fe200078e0204 */
[----:B------:R-:W-:Y:S06]  /*07a0*/  @P1 BRA `(.L_x_8) ;  /* 0xfffffffc00241947 */ /* 0x000fec000383ffff */
.L_x_7:
[----:B------:R-:W-:Y:S05]  /*07b0*/  @!P0 BRA `(.L_x_6) ;  /* 0x0000000400008947 */ /* 0x000fea0003800000 */
[----:B------:R-:W-:Y:S02]  /*07c0*/  ISETP.GE.U32.AND P0, PT, R22, 0x4, PT ;  /* 0x000000041600780c */ /* 0x000fe40003f06070 */
[----:B------:R-:W-:-:S04]  /*07d0*/  LOP3.LUT R16, R13, 0x3, RZ, 0xc0, !PT ;  /* 0x000000030d107812 */ /* 0x000fc800078ec0ff */
[----:B------:R-:W-:-:S07]  /*07e0*/  ISETP.NE.AND P1, PT, R16, RZ, PT ;  /* 0x000000ff1000720c */ /* 0x000fce0003f25270 */
[----:B------:R-:W-:Y:S06]  /*07f0*/  @!P0 BRA `(.L_x_9) ;  /* 0x0000000000748947 */ /* 0x000fec0003800000 */
[C---:B------:R-:W-:Y:S01]  /*0800*/  IMAD R8, R17.reuse, 0x4, R2 ;  /* 0x0000000411087824 */ /* 0x040fe200078e0202 */
[C---:B------:R-:W-:Y:S02]  /*0810*/  LEA R10, R17.reuse, UR4, 0x2 ;  /* 0x00000004110a7c11 */ /* 0x040fe4000f8e10ff */
[----:B------:R-:W-:Y:S02]  /*0820*/  IADD3 R17, PT, PT, R17, 0x4, RZ ;  /* 0x0000000411117810 */ /* 0x000fe40007ffe0ff */
[----:B------:R-:W0:Y:S04]  /*0830*/  LDS R9, [R8] ;  /* 0x0000000008097984 */ /* 0x000e280000000800 */
[----:B------:R-:W1:Y:S04]  /*0840*/  LDS.64 R4, [R10+0x4c0] ;  /* 0x0004c0000a047984 */ /* 0x000e680000000a00 */
[----:B------:R-:W2:Y:S04]  /*0850*/  LDS R11, [R8+0x4] ;  /* 0x00000400080b7984 */ /* 0x000ea80000000800 */
[----:B------:R-:W3:Y:S04]  /*0860*/  LDS R14, [R8+0x8] ;  /* 0x00000800080e7984 */ /* 0x000ee80000000800 */
[----:B------:R-:W4:Y:S04]  /*0870*/  LDS.64 R6, [R10+0x4c8] ;  /* 0x0004c8000a067984 */ /* 0x000f280000000a00 */
[----:B------:R5:W5:Y:S01]  /*0880*/  LDS R18, [R8+0xc] ;  /* 0x00000c0008127984 */ /* 0x000b620000000800 */
[----:B0-----:R-:W-:Y:S01]  /*0890*/  IMAD.SHL.U32 R9, R9, 0x100, RZ ;  /* 0x0000010009097824 */ /* 0x001fe200078e00ff */
[----:B-1----:R-:W-:Y:S01]  /*08a0*/  SHF.L.U32 R4, R4, 0x8, RZ ;  /* 0x0000000804047819 */ /* 0x002fe200000006ff */
[----:B------:R-:W-:-:S03]  /*08b0*/  IMAD.SHL.U32 R5, R5, 0x100, RZ ;  /* 0x0000010005057824 */ /* 0x000fc600078e00ff */
[----:B------:R-:W-:Y:S01]  /*08c0*/  SHF.R.S32.HI R9, RZ, 0x8, R9 ;  /* 0x00000008ff097819 */ /* 0x000fe20000011409 */
[----:B--2---:R-:W-:Y:S01]  /*08d0*/  IMAD.SHL.U32 R11, R11, 0x100, RZ ;  /* 0x000001000b0b7824 */ /* 0x004fe200078e00ff */
[----:B------:R-:W-:Y:S02]  /*08e0*/  SHF.R.S32.HI R4, RZ, 0x8, R4 ;  /* 0x00000008ff047819 */ /* 0x000fe40000011404 */
[----:B------:R-:W-:Y:S01]  /*08f0*/  SHF.R.S32.HI R5, RZ, 0x8, R5 ;  /* 0x00000008ff057819 */ /* 0x000fe20000011405 */
[----:B---3--:R-:W-:Y:S01]  /*0900*/  IMAD.SHL.U32 R14, R14, 0x100, RZ ;  /* 0x000001000e0e7824 */ /* 0x008fe200078e00ff */
[----:B------:R-:W-:Y:S01]  /*0910*/  SHF.R.S32.HI R11, RZ, 0x8, R11 ;  /* 0x00000008ff0b7819 */ /* 0x000fe2000001140b */
[----:B------:R-:W-:Y:S02]  /*0920*/  IMAD R4, R9, R4, R12 ;  /* 0x0000000409047224 */ /* 0x000fe400078e020c */
[----:B----4-:R-:W-:Y:S02]  /*0930*/  IMAD.SHL.U32 R6, R6, 0x100, RZ ;  /* 0x0000010006067824 */ /* 0x010fe400078e00ff */
[----:B-----5:R-:W-:Y:S01]  /*0940*/  IMAD.SHL.U32 R8, R7, 0x100, RZ ;  /* 0x0000010007087824 */ /* 0x020fe200078e00ff */
[----:B------:R-:W-:Y:S01]  /*0950*/  SHF.R.S32.HI R7, RZ, 0x8, R14 ;  /* 0x00000008ff077819 */ /* 0x000fe2000001140e */
[----:B------:R-:W-:Y:S01]  /*0960*/  IMAD.SHL.U32 R18, R18, 0x100, RZ ;  /* 0x0000010012127824 */ /* 0x000fe200078e00ff */
[----:B------:R-:W-:Y:S01]  /*0970*/  SHF.R.S32.HI R6, RZ, 0x8, R6 ;  /* 0x00000008ff067819 */ /* 0x000fe20000011406 */
[----:B------:R-:W-:Y:S01]  /*0980*/  IMAD R4, R11, R5, R4 ;  /* 0x000000050b047224 */ /* 0x000fe200078e0204 */
[----:B------:R-:W-:-:S02]  /*0990*/  SHF.R.S32.HI R8, RZ, 0x8, R8 ;  /* 0x00000008ff087819 */ /* 0x000fc40000011408 */
[----:B------:R-:W-:Y:S01]  /*09a0*/  SHF.R.S32.HI R5, RZ, 0x8, R18 ;  /* 0x00000008ff057819 */ /* 0x000fe20000011412 */
[----:B------:R-:W-:-:S04]  /*09b0*/  IMAD R4, R7, R6, R4 ;  /* 0x0000000607047224 */ /* 0x000fc800078e0204 */
[----:B------:R-:W-:-:S07]  /*09c0*/  IMAD R12, R5, R8, R4 ;  /* 0x00000008050c7224 */ /* 0x000fce00078e0204 */
.L_x_9:
[----:B------:R-:W-:Y:S05]  /*09d0*/  @!P1 BRA `(.L_x_6) ;  /* 0x0000000000789947 */ /* 0x000fea0003800000 */
[----:B------:R-:W-:Y:S02]  /*09e0*/  ISETP.NE.AND P0, PT, R16, 0x1, PT ;  /* 0x000000011000780c */ /* 0x000fe40003f05270 */
[----:B------:R-:W-:-:S04]  /*09f0*/  LOP3.LUT R4, R13, 0x1, RZ, 0xc0, !PT ;  /* 0x000000010d047812 */ /* 0x000fc800078ec0ff */
[----:B------:R-:W-:-:S07]  /*0a00*/  ISETP.NE.U32.AND P1, PT, R4, 0x1, PT ;  /* 0x000000010400780c */ /* 0x000fce0003f25070 */
[----:B------:R-:W-:Y:S06]  /*0a10*/  @!P0 BRA `(.L_x_10) ;  /* 0x0000000000408947 */ /* 0x000fec0003800000 */
[C---:B------:R-:W-:Y:S01]  /*0a20*/  LEA R6, R17.reuse, UR4, 0x2 ;  /* 0x0000000411067c11 */ /* 0x040fe2000f8e10ff */
[C---:B------:R-:W-:Y:S02]  /*0a30*/  IMAD R4, R17.reuse, 0x4, R2 ;  /* 0x0000000411047824 */ /* 0x040fe400078e0202 */
[----:B------:R-:W-:-:S03]  /*0a40*/  VIADD R17, R17, 0x2 ;  /* 0x0000000211117836 */ /* 0x000fc60000000000 */
[----:B------:R-:W0:Y:S04]  /*0a50*/  LDS R5, [R4] ;  /* 0x0000000004057984 */ /* 0x000e280000000800 */
[----:B------:R-:W1:Y:S04]  /*0a60*/  LDS.64 R6, [R6+0x4c0] ;  /* 0x0004c00006067984 */ /* 0x000e680000000a00 */
[----:B------:R-:W2:Y:S01]  /*0a70*/  LDS R9, [R4+0x4] ;  /* 0x0000040004097984 */ /* 0x000ea20000000800 */
[----:B0-----:R-:W-:Y:S02]  /*0a80*/  IMAD.SHL.U32 R5, R5, 0x100, RZ ;  /* 0x0000010005057824 */ /* 0x001fe400078e00ff */
[----:B-1----:R-:W-:-:S03]  /*0a90*/  IMAD.SHL.U32 R8, R6, 0x100, RZ ;  /* 0x0000010006087824 */ /* 0x002fc600078e00ff */
[----:B------:R-:W-:Y:S01]  /*0aa0*/  SHF.R.S32.HI R5, RZ, 0x8, R5 ;  /* 0x00000008ff057819 */ /* 0x000fe20000011405 */
[----:B------:R-:W-:Y:S02]  /*0ab0*/  IMAD.SHL.U32 R7, R7, 0x100, RZ ;  /* 0x0000010007077824 */ /* 0x000fe400078e00ff */
[----:B--2---:R-:W-:Y:S01]  /*0ac0*/  IMAD.SHL.U32 R9, R9, 0x100, RZ ;  /* 0x0000010009097824 */ /* 0x004fe200078e00ff */
[----:B------:R-:W-:Y:S02]  /*0ad0*/  SHF.R.S32.HI R8, RZ, 0x8, R8 ;  /* 0x00000008ff087819 */ /* 0x000fe40000011408 */
[----:B------:R-:W-:Y:S02]  /*0ae0*/  SHF.R.S32.HI R7, RZ, 0x8, R7 ;  /* 0x00000008ff077819 */ /* 0x000fe40000011407 */
[----:B------:R-:W-:Y:S01]  /*0af0*/  SHF.R.S32.HI R10, RZ, 0x8, R9 ;  /* 0x00000008ff0a7819 */ /* 0x000fe20000011409 */
[----:B------:R-:W-:-:S04]  /*0b00*/  IMAD R5, R5, R8, R12 ;  /* 0x0000000805057224 */ /* 0x000fc800078e020c */
[----:B------:R-:W-:-:S07]  /*0b10*/  IMAD R12, R10, R7, R5 ;  /* 0x000000070a0c7224 */ /* 0x000fce00078e0205 */
.L_x_10:
[----:B------:R-:W-:Y:S05]  /*0b20*/  @P1 BRA `(.L_x_6) ;  /* 0x0000000000241947 */ /* 0x000fea0003800000 */
[C---:B------:R-:W-:Y:S02]  /*0b30*/  LEA R4, R17.reuse, R2, 0x2 ;  /* 0x0000000211047211 */ /* 0x040fe400078e10ff */
[----:B------:R-:W-:-:S04]  /*0b40*/  LEA R17, R17, UR4, 0x2 ;  /* 0x0000000411117c11 */ /* 0x000fc8000f8e10ff */
[----:B------:R-:W0:Y:S04]  /*0b50*/  LDS R4, [R4] ;  /* 0x0000000004047984 */ /* 0x000e280000000800 */
[----:B------:R-:W1:Y:S01]  /*0b60*/  LDS R17, [R17+0x4c0] ;  /* 0x0004c00011117984 */ /* 0x000e620000000800 */
[----:B0-----:R-:W-:Y:S02]  /*0b70*/  IMAD.SHL.U32 R5, R4, 0x100, RZ ;  /* 0x0000010004057824 */ /* 0x001fe400078e00ff */
[----:B-1----:R-:W-:-:S03]  /*0b80*/  IMAD.SHL.U32 R6, R17, 0x100, RZ ;  /* 0x0000010011067824 */ /* 0x002fc600078e00ff */
[----:B------:R-:W-:Y:S02]  /*0b90*/  SHF.R.S32.HI R5, RZ, 0x8, R5 ;  /* 0x00000008ff057819 */ /* 0x000fe40000011405 */
[----:B------:R-:W-:-:S05]  /*0ba0*/  SHF.R.S32.HI R6, RZ, 0x8, R6 ;  /* 0x00000008ff067819 */ /* 0x000fca0000011406 */
[----:B------:R-:W-:-:S07]  /*0bb0*/  IMAD R12, R5, R6, R12 ;  /* 0x00000006050c7224 */ /* 0x000fce00078e020c */
.L_x_6:
[----:B------:R-:W-:-:S13]  /*0bc0*/  ISETP.GT.AND P0, PT, R15, R0, PT ;  /* 0x000000000f00720c */ /* 0x000fda0003f04270 */
[----:B------:R-:W-:Y:S05]  /*0bd0*/  @!P0 EXIT ;  /* 0x000000000000894d */ /* 0x000fea0003800000 */
[----:B------:R-:W-:Y:S01]  /*0be0*/  IMAD R13, R13, 0x4, R2 ;  /* 0x000000040d0d7824 */ /* 0x000fe200078e0202 */
[----:B------:R-:W0:Y:S01]  /*0bf0*/  LDS R7, [UR4+0x488] ;  /* 0x00048804ff077984 */ /* 0x000e220008000800 */
[----:B------:R-:W1:Y:S03]  /*0c00*/  LDC.64 R4, c[0x0][0x380] ;  /* 0x0000e000ff047b82 */ /* 0x000e660000000a00 */
[----:B------:R-:W2:Y:S04]  /*0c10*/  LDS R2, [UR4+0x4a8] ;  /* 0x0004a804ff027984 */ /* 0x000ea80008000800 */
[----:B------:R-:W3:Y:S01]  /*0c20*/  LDS R13, [R13] ;  /* 0x000000000d0d7984 */ /* 0x000ee20000000800 */
[----:B0-----:R-:W-:-:S02]  /*0c30*/  SHF.R.S32.HI R12, RZ, R7, R12 ;  /* 0x00000007ff0c7219 */ /* 0x001fc4000001140c */
[----:B--2---:R-:W-:-:S03]  /*0c40*/  IADD3 R3, PT, PT, R2, R3, R0 ;  /* 0x0000000302037210 */ /* 0x004fc60007ffe000 */
[----:B---3--:R-:W-:Y:S02]  /*0c50*/  IMAD.IADD R7, R13, 0x1, -R12 ;  /* 0x000000010d077824 */ /* 0x008fe400078e0a0c */
[----:B-1----:R-:W-:-:S05]  /*0c60*/  IMAD.WIDE R2, R3, 0x4, R4 ;  /* 0x0000000403027825 */ /* 0x002fca00078e0204 */
[----:B------:R-:W-:Y:S01]  /*0c70*/  STG.E desc[UR6][R2.64], R7 ;  /* 0x0000000702007986 */ /* 0x000fe2000c101906 */
[----:B------:R-:W-:Y:S05]  /*0c80*/  EXIT ;  /* 0x000000000000794d */ /* 0x000fea0003800000 */
.L_x_11:
[----:B------:R-:W-:-:S00]  /*0c90*/  BRA `(.L_x_11) ;  /* 0xfffffffc00fc7947 */ /* 0x000fc0000383ffff */
[----:B------:R-:W-:-:S00]  /*0ca0*/  NOP ;  /* 0x0000000000007918 */ /* 0x000fc00000000000 */
        /* <DEDUP_REMOVED lines=13> */
.L_x_113:


//--------------------- .text.cudaCopyBestMethodStereo --------------------------
	.section	.text.cudaCopyBestMethodStereo,"ax",@progbits
	.align	128
        .global         cudaCopyBestMethodStereo
        .type           cudaCopyBestMethodStereo,@function
        .size           cudaCopyBestMethodStereo,(.L_x_114 - cudaCopyBestMethodStereo)
        .other          cudaCopyBestMethodStereo,@"STO_CUDA_ENTRY STV_DEFAULT"
cudaCopyBestMethodStereo:
.text.cudaCopyBestMethodStereo:
[----:B------:R-:W-:Y:S01]  /*0000*/  LDC R1, c[0x0][0x37c] ;  /* 0x0000df00ff017b82 */ /* 0x000fe20000000800 */
[----:B------:R-:W0:Y:S01]  /*0010*/  S2R R0, SR_TID.X ;  /* 0x0000000000007919 */ /* 0x000e220000002100 */
[----:B------:R-:W1:Y:S01]  /*0020*/  LDCU.64 UR6, c[0x0][0x358] ;  /* 0x00006b00ff0677ac */ /* 0x000e620008000a00 */
[----:B------:R-:W-:Y:S01]  /*0030*/  BSSY.RECONVERGENT B0, `(.L_x_12) ;  /* 0x0000014000007945 */ /* 0x000fe20003800200 */
[C---:B0-----:R-:W-:Y:S02]  /*0040*/  ISETP.GT.U32.AND P2, PT, R0.reuse, 0x3, PT ;  /* 0x000000030000780c */ /* 0x041fe40003f44070 */
[C---:B------:R-:W-:Y:S02]  /*0050*/  ISETP.NE.AND P0, PT, R0.reuse, RZ, PT ;  /* 0x000000ff0000720c */ /* 0x040fe40003f05270 */
[----:B------:R-:W-:-:S09]  /*0060*/  ISETP.GT.U32.AND P1, PT, R0, 0x2f, PT ;  /* 0x0000002f0000780c */ /* 0x000fd20003f24070 */
[----:B-1----:R-:W-:Y:S05]  /*0070*/  @P2 BRA `(.L_x_13) ;  /* 0x00000000003c2947 */ /* 0x002fea0003800000 */
[----:B------:R-:W0:Y:S01]  /*0080*/  S2R R3, SR_CTAID.Y ;  /* 0x0000000000037919 */ /* 0x000e220000002600 */
[----:B------:R-:W1:Y:S01]  /*0090*/  LDC.64 R4, c[0x0][0x388] ;  /* 0x0000e200ff047b82 */ /* 0x000e620000000a00 */
[----:B------:R-:W2:Y:S01]  /*00a0*/  LDCU UR4, c[0x0][0x390] ;  /* 0x00007200ff0477ac */ /* 0x000ea20008000800 */
[----:B0-----:R-:W-:-:S05]  /*00b0*/  LEA R2, R3, R0, 0x2 ;  /* 0x0000000003027211 */ /* 0x001fca00078e10ff */
[----:B--2---:R-:W-:-:S04]  /*00c0*/  IMAD R3, R2, UR4, RZ ;  /* 0x0000000402037c24 */ /* 0x004fc8000f8e02ff */
[----:B-1----:R-:W-:-:S06]  /*00d0*/  IMAD.WIDE.U32 R2, R3, 0xc0, R4 ;  /* 0x000000c003027825 */ /* 0x002fcc00078e0004 */
[----:B------:R-:W2:Y:S01]  /*00e0*/  LDG.E R3, desc[UR6][R2.64+0x20] ;  /* 0x0000200602037981 */ /* 0x000ea2000c1e1900 */
[----:B------:R-:W0:Y:S01]  /*00f0*/  S2UR UR5, SR_CgaCtaId ;  /* 0x00000000000579c3 */ /* 0x000e220000008800 */
[----:B------:R-:W-:Y:S01]  /*0100*/  UMOV UR4, 0x400 ;  /* 0x0000040000047882 */ /* 0x000fe20000000000 */
[----:B--2---:R-:W-:-:S06]  /*0110*/  IMAD.WIDE R4, R3, 0xc0, R4 ;  /* 0x000000c003047825 */ /* 0x004fcc00078e0204 */
[----:B------:R-:W2:Y:S01]  /*0120*/  LDG.E R5, desc[UR6][R4.64+0x10] ;  /* 0x0000100604057981 */ /* 0x000ea2000c1e1900 */
[----:B0-----:R-:W-:-:S06]  /*0130*/  ULEA UR4, UR5, UR4, 0x18 ;  /* 0x0000000405047291 */ /* 0x001fcc000f8ec0ff */
[----:B------:R-:W-:-:S05]  /*0140*/  LEA R6, R0, UR4, 0x2 ;  /* 0x0000000400067c11 */ /* 0x000fca000f8e10ff */
[----:B------:R0:W-:Y:S04]  /*0150*/  STS [R6], R3 ;  /* 0x0000000306007388 */ /* 0x0001e80000000800 */
[----:B--2---:R0:W-:Y:S02]  /*0160*/  STS [R6+0x10], R5 ;  /* 0x0000100506007388 */ /* 0x0041e40000000800 */
.L_x_13:
[----:B------:R-:W-:Y:S05]  /*0170*/  BSYNC.RECONVERGENT B0 ;  /* 0x0000000000007941 */ /* 0x000fea0003800200 */
.L_x_12:
[----:B------:R-:W-:Y:S06]  /*0180*/  BAR.SYNC.DEFER_BLOCKING 0x0 ;  /* 0x0000000000007b1d */ /* 0x000fec0000010000 */
[----:B------:R-:W-:Y:S04]  /*0190*/  BSSY.RECONVERGENT B0, `(.L_x_14) ;  /* 0x0000021000007945 */ /* 0x000fe80003800200 */
[----:B------:R-:W-:Y:S05]  /*01a0*/  @P0 BRA `(.L_x_15) ;  /* 0x00000000007c0947 */ /* 0x000fea0003800000 */
[----:B------:R-:W1:Y:S01]  /*01b0*/  S2UR UR5, SR_CgaCtaId ;  /* 0x00000000000579c3 */ /* 0x000e620000008800 */
[----:B------:R-:W-:Y:S02]  /*01c0*/  UMOV UR4, 0x400 ;  /* 0x0000040000047882 */ /* 0x000fe40000000000 */
[----:B-1----:R-:W-:-:S09]  /*01d0*/  ULEA UR4, UR5, UR4, 0x18 ;  /* 0x0000000405047291 */ /* 0x002fd2000f8ec0ff */
[----:B------:R-:W-:Y:S04]  /*01e0*/  LDS R4, [UR4+0x14] ;  /* 0x00001404ff047984 */ /* 0x000fe80008000800 */
[----:B0-----:R-:W0:Y:S04]  /*01f0*/  LDS.64 R2, [UR4+0x18] ;  /* 0x00001804ff027984 */ /* 0x001e280008000a00 */
[----:B------:R-:W1:Y:S01]  /*0200*/  LDS R5, [UR4+0x10] ;  /* 0x00001004ff057984 */ /* 0x000e620008000800 */
[C---:B0-----:R-:W-:Y:S02]  /*0210*/  ISETP.GT.AND P3, PT, R2.reuse, R4, PT ;  /* 0x000000040200720c */ /* 0x041fe40003f64270 */
[----:B------:R-:W-:Y:S01]  /*0220*/  IADD3 R2, PT, PT, R2, R3, RZ ;  /* 0x0000000302027210 */ /* 0x000fe20007ffe0ff */
[----:B-1----:R-:W-:-:S03]  /*0230*/  IMAD.IADD R7, R5, 0x1, R3 ;  /* 0x0000000105077824 */ /* 0x002fc600078e0203 */
[----:B------:R-:W-:Y:S01]  /*0240*/  ISETP.NE.AND P2, PT, R2, 0x7fffffff, PT ;  /* 0x7fffffff0200780c */ /* 0x000fe20003f45270 */
[----:B------:R-:W-:-:S06]  /*0250*/  IMAD.IADD R5, R4, 0x1, R5 ;  /* 0x0000000104057824 */ /* 0x000fcc00078e0205 */
[----:B------:R-:W-:Y:S02]  /*0260*/  @P3 IADD3 R2, PT, PT, R4, R3, RZ ;  /* 0x0000000304023210 */ /* 0x000fe40007ffe0ff */
[----:B------:R-:W-:Y:S02]  /*0270*/  @P3 LDS R4, [UR4+0xc] ;  /* 0x00000c04ff043984 */ /* 0x000fe40008000800 */
[-C--:B------:R-:W-:Y:S02]  /*0280*/  ISETP.GT.AND P4, PT, R2, R7.reuse, PT ;  /* 0x000000070200720c */ /* 0x080fe40003f84270 */
[----:B------:R-:W0:Y:S11]  /*0290*/  @P2 LDS R3, [UR4+0xc] ;  /* 0x00000c04ff032984 */ /* 0x000e360008000800 */
[----:B------:R-:W-:Y:S01]  /*02a0*/  @P4 MOV R2, R7 ;  /* 0x0000000700024202 */ /* 0x000fe20000000f00 */
[----:B------:R-:W-:Y:S03]  /*02b0*/  @P4 LDS R6, [UR4] ;  /* 0x00000004ff064984 */ /* 0x000fe60008000800 */
[----:B------:R-:W-:Y:S01]  /*02c0*/  ISETP.GT.AND P5, PT, R2, R5, PT ;  /* 0x000000050200720c */ /* 0x000fe20003fa4270 */
[----:B------:R-:W-:Y:S04]  /*02d0*/  @P4 LDS R7, [UR4+0xc] ;  /* 0x00000c04ff074984 */ /* 0x000fe80008000800 */
[----:B------:R-:W1:Y:S04]  /*02e0*/  @P2 LDS R2, [UR4+0x8] ;  /* 0x00000804ff022984 */ /* 0x000e680008000800 */
[----:B------:R-:W2:Y:S04]  /*02f0*/  @P3 LDS R5, [UR4+0x4] ;  /* 0x00000404ff053984 */ /* 0x000ea80008000800 */
[----:B------:R-:W3:Y:S04]  /*0300*/  @P5 LDS R8, [UR4] ;  /* 0x00000004ff085984 */ /* 0x000ee80008000800 */
[----:B------:R-:W4:Y:S04]  /*0310*/  @P5 LDS R9, [UR4+0x4] ;  /* 0x00000404ff095984 */ /* 0x000f280008000800 */
[----:B0-----:R0:W-:Y:S04]  /*0320*/  @P2 STS [UR4+0x24], R3 ;  /* 0x00002403ff002988 */ /* 0x0011e80008000804 */
[----:B-1----:R0:W-:Y:S04]  /*0330*/  @P2 STS [UR4+0x20], R2 ;  /* 0x00002002ff002988 */ /* 0x0021e80008000804 */
[----:B------:R0:W-:Y:S04]  /*0340*/  @P3 STS [UR4+0x20], R4 ;  /* 0x00002004ff003988 */ /* 0x0001e80008000804 */
[----:B--2---:R0:W-:Y:S04]  /*0350*/  @P3 STS [UR4+0x24], R5 ;  /* 0x00002405ff003988 */ /* 0x0041e80008000804 */
[----:B------:R0:W-:Y:S04]  /*0360*/  @P4 STS [UR4+0x20], R6 ;  /* 0x00002006ff004988 */ /* 0x0001e80008000804 */
[----:B------:R0:W-:Y:S04]  /*0370*/  @P4 STS [UR4+0x24], R7 ;  /* 0x00002407ff004988 */ /* 0x0001e80008000804 */
[----:B---3--:R0:W-:Y:S04]  /*0380*/  @P5 STS [UR4+0x20], R8 ;  /* 0x00002008ff005988 */ /* 0x0081e80008000804 */
[----:B----4-:R0:W-:Y:S02]  /*0390*/  @P5 STS [UR4+0x24], R9 ;  /* 0x00002409ff005988 */ /* 0x0101e40008000804 */
.L_x_15:
[----:B------:R-:W-:Y:S05]  /*03a0*/  BSYNC.RECONVERGENT B0 ;  /* 0x0000000000007941 */ /* 0x000fea0003800200 */
.L_x_14:
[----:B------:R-:W-:Y:S06]  /*03b0*/  BAR.SYNC.DEFER_BLOCKING 0x0 ;  /* 0x0000000000007b1d */ /* 0x000fec0000010000 */
[----:B------:R-:W-:Y:S05]  /*03c0*/  @P1 EXIT ;  /* 0x000000000000194d */ /* 0x000fea0003800000 */
[----:B------:R-:W1:Y:S01]  /*03d0*/  S2UR UR5, SR_CgaCtaId ;  /* 0x00000000000579c3 */ /* 0x000e620000008800 */
[----:B------:R-:W-:-:S07]  /*03e0*/  UMOV UR4, 0x400 ;  /* 0x0000040000047882 */ /* 0x000fce0000000000 */
[----:B0-----:R-:W0:Y:S01]  /*03f0*/  LDC.64 R2, c[0x0][0x388] ;  /* 0x0000e200ff027b82 */ /* 0x001e220000000a00 */
[----:B-1----:R-:W-:-:S09]  /*0400*/  ULEA UR4, UR5, UR4, 0x18 ;  /* 0x0000000405047291 */ /* 0x002fd2000f8ec0ff */
[----:B------:R-:W0:Y:S01]  /*0410*/  LDS.64 R12, [UR4+0x20] ;  /* 0x00002004ff0c7984 */ /* 0x000e220008000a00 */
[----:B------:R-:W1:Y:S03]  /*0420*/  S2R R9, SR_CTAID.Y ;  /* 0x0000000000097919 */ /* 0x000e660000002600 */
[----:B------:R-:W2:Y:S01]  /*0430*/  @!P0 LDS R11, [UR4] ;  /* 0x00000004ff0b8984 */ /* 0x000ea20008000800 */
[----:B0-----:R-:W-:-:S04]  /*0440*/  IMAD.WIDE R4, R12, 0xc0, R2 ;  /* 0x000000c00c047825 */ /* 0x001fc800078e0202 */
[----:B------:R-:W-:Y:S02]  /*0450*/  IMAD.WIDE.U32 R6, R0, 0x4, R4 ;  /* 0x0000000400067825 */ /* 0x000fe400078e0004 */
[----:B------:R-:W0:Y:S04]  /*0460*/  LDC.64 R4, c[0x0][0x380] ;  /* 0x0000e000ff047b82 */ /* 0x000e280000000a00 */
[----:B------:R-:W3:Y:S01]  /*0470*/  LDG.E R7, desc[UR6][R6.64] ;  /* 0x0000000606077981 */ /* 0x000ee2000c1e1900 */
[----:B-1----:R-:W-:Y:S01]  /*0480*/  SHF.L.U32 R9, R9, 0x1, RZ ;  /* 0x0000000109097819 */ /* 0x002fe200000006ff */
[----:B--2---:R-:W-:-:S04]  /*0490*/  @!P0 IMAD.WIDE R10, R11, 0xc0, R2 ;  /* 0x000000c00b0a8825 */ /* 0x004fc800078e0202 */
[----:B0-----:R-:W-:-:S04]  /*04a0*/  IMAD.WIDE.U32 R4, R9, 0xc0, R4 ;  /* 0x000000c009047825 */ /* 0x001fc800078e0004 */
[----:B------:R-:W-:-:S05]  /*04b0*/  IMAD.WIDE.U32 R8, R0, 0x4, R4 ;  /* 0x0000000400087825 */ /* 0x000fca00078e0004 */
[----:B---3--:R0:W-:Y:S04]  /*04c0*/  STG.E desc[UR6][R8.64], R7 ;  /* 0x0000000708007986 */ /* 0x0081e8000c101906 */
[----:B------:R-:W2:Y:S01]  /*04d0*/  @!P0 LDG.E R11, desc[UR6][R10.64+0x28] ;  /* 0x000028060a0b8981 */ /* 0x000ea2000c1e1900 */
[----:B------:R-:W-:-:S04]  /*04e0*/  IMAD.WIDE R12, R13, 0xc0, R2 ;  /* 0x000000c00d0c7825 */ /* 0x000fc800078e0202 */
[----:B------:R-:W-:Y:S01]  /*04f0*/  IMAD.WIDE.U32 R12, R0, 0x4, R12 ;  /* 0x00000004000c7825 */ /* 0x000fe200078e000c */
[----:B--2---:R0:W-:Y:S05]  /*0500*/  @!P0 STG.E desc[UR6][R4.64+0x28], R11 ;  /* 0x0000280b04008986 */ /* 0x0041ea000c101906 */
[----:B------:R-:W2:Y:S04]  /*0510*/  LDG.E R13, desc[UR6][R12.64] ;  /* 0x000000060c0d7981 */ /* 0x000ea8000c1e1900 */
[----:B--2---:R0:W-:Y:S01]  /*0520*/  STG.E desc[UR6][R8.64+0xc0], R13 ;  /* 0x0000c00d08007986 */ /* 0x0041e2000c101906 */
[----:B------:R-:W-:Y:S05]  /*0530*/  @P0 EXIT ;  /* 0x000000000000094d */ /* 0x000fea0003800000 */
[----:B0-----:R-:W0:Y:S02]  /*0540*/  LDS R7, [UR4+0x4] ;  /* 0x00000404ff077984 */ /* 0x001e240008000800 */
[----:B0-----:R-:W-:-:S06]  /*0550*/  IMAD.WIDE R2, R7, 0xc0, R2 ;  /* 0x000000c007027825 */ /* 0x001fcc00078e0202 */
[----:B------:R-:W2:Y:S04]  /*0560*/  LDG.E R3, desc[UR6][R2.64+0x28] ;  /* 0x0000280602037981 */ /* 0x000ea8000c1e1900 */
[----:B--2---:R-:W-:Y:S01]  /*0570*/  STG.E desc[UR6][R4.64+0xe8], R3 ;  /* 0x0000e80304007986 */ /* 0x004fe2000c101906 */
[----:B------:R-:W-:Y:S05]  /*0580*/  EXIT ;  /* 0x000000000000794d */ /* 0x000fea0003800000 */
.L_x_16:
        /* <DEDUP_REMOVED lines=15> */
.L_x_114:


//--------------------- .text.cudaCopyBestMethod  --------------------------
	.section	.text.cudaCopyBestMethod,"ax",@progbits
	.align	128
        .global         cudaCopyBestMethod
        .type           cudaCopyBestMethod,@function
        .size           cudaCopyBestMethod,(.L_x_115 - cudaCopyBestMethod)
        .other          cudaCopyBestMethod,@"STO_CUDA_ENTRY STV_DEFAULT"
cudaCopyBestMethod:
.text.cudaCopyBestMethod:
[----:B------:R-:W-:Y:S01]  /*0000*/  LDC R1, c[0x0][0x37c] ;  /* 0x0000df00ff017b82 */ /* 0x000fe20000000800 */
[----:B------:R-:W0:Y:S01]  /*0010*/  S2R R7, SR_TID.X ;  /* 0x0000000000077919 */ /* 0x000e220000002100 */
[----:B------:R-:W1:Y:S01]  /*0020*/  LDCU.64 UR6, c[0x0][0x358] ;  /* 0x00006b00ff0677ac */ /* 0x000e620008000a00 */
[----:B------:R-:W-:Y:S01]  /*0030*/  BSSY.RECONVERGENT B0, `(.L_x_17) ;  /* 0x000000e000007945 */ /* 0x000fe20003800200 */
[C---:B0-----:R-:W-:Y:S02]  /*0040*/  ISETP.NE.AND P0, PT, R7.reuse, RZ, PT ;  /* 0x000000ff0700720c */ /* 0x041fe40003f05270 */
[----:B------:R-:W-:-:S11]  /*0050*/  ISETP.GT.U32.AND P1, PT, R7, 0x2f, PT ;  /* 0x0000002f0700780c */ /* 0x000fd60003f24070 */
[----:B-1----:R-:W-:Y:S05]  /*0060*/  @P0 BRA `(.L_x_18) ;  /* 0x0000000000280947 */ /* 0x002fea0003800000 */
[----:B------:R-:W0:Y:S08]  /*0070*/  S2UR UR4, SR_CTAID.Y ;  /* 0x00000000000479c3 */ /* 0x000e300000002600 */
[----:B------:R-:W0:Y:S08]  /*0080*/  LDC R5, c[0x0][0x390] ;  /* 0x0000e400ff057b82 */ /* 0x000e300000000800 */
[----:B------:R-:W1:Y:S01]  /*0090*/  LDC.64 R2, c[0x0][0x388] ;  /* 0x0000e200ff027b82 */ /* 0x000e620000000a00 */
[----:B0-----:R-:W-:-:S04]  /*00a0*/  IMAD R5, R5, UR4, RZ ;  /* 0x0000000405057c24 */ /* 0x001fc8000f8e02ff */
[----:B-1----:R-:W-:-:S06]  /*00b0*/  IMAD.WIDE.U32 R2, R5, 0xc0, R2 ;  /* 0x000000c005027825 */ /* 0x002fcc00078e0002 */
[----:B------:R-:W2:Y:S01]  /*00c0*/  LDG.E R2, desc[UR6][R2.64+0x20] ;  /* 0x0000200602027981 */ /* 0x000ea2000c1e1900 */
[----:B------:R-:W0:Y:S01]  /*00d0*/  S2UR UR5, SR_CgaCtaId ;  /* 0x00000000000579c3 */ /* 0x000e220000008800 */
[----:B------:R-:W-:Y:S02]  /*00e0*/  UMOV UR4, 0x400 ;  /* 0x0000040000047882 */ /* 0x000fe40000000000 */
[----:B0-----:R-:W-:-:S09]  /*00f0*/  ULEA UR4, UR5, UR4, 0x18 ;  /* 0x0000000405047291 */ /* 0x001fd2000f8ec0ff */
[----:B--2---:R0:W-:Y:S03]  /*0100*/  STS [UR4], R2 ;  /* 0x00000002ff007988 */ /* 0x0041e60008000804 */
.L_x_18:
[----:B------:R-:W-:Y:S05]  /*0110*/  BSYNC.RECONVERGENT B0 ;  /* 0x0000000000007941 */ /* 0x000fea0003800200 */
.L_x_17:
[----:B------:R-:W-:Y:S06]  /*0120*/  BAR.SYNC.DEFER_BLOCKING 0x0 ;  /* 0x0000000000007b1d */ /* 0x000fec0000010000 */
[----:B------:R-:W-:Y:S05]  /*0130*/  @P1 EXIT ;  /* 0x000000000000194d */ /* 0x000fea0003800000 */
[----:B------:R-:W1:Y:S01]  /*0140*/  S2UR UR5, SR_CgaCtaId ;  /* 0x00000000000579c3 */ /* 0x000e620000008800 */
[----:B------:R-:W-:-:S07]  /*0150*/  UMOV UR4, 0x400 ;  /* 0x0000040000047882 */ /* 0x000fce0000000000 */
[----:B0-----:R-:W0:Y:S01]  /*0160*/  LDC.64 R2, c[0x0][0x388] ;  /* 0x0000e200ff027b82 */ /* 0x001e220000000a00 */
[----:B-1----:R-:W-:-:S09]  /*0170*/  ULEA UR4, UR5, UR4, 0x18 ;  /* 0x0000000405047291 */ /* 0x002fd2000f8ec0ff */
[----:B------:R-:W0:Y:S02]  /*0180*/  LDS R5, [UR4] ;  /* 0x00000004ff057984 */ /* 0x000e240008000800 */
[----:B0-----:R-:W-:Y:S01]  /*0190*/  IMAD.WIDE R2, R5, 0xc0, R2 ;  /* 0x000000c005027825 */ /* 0x001fe200078e0202 */
[----:B------:R-:W0:Y:S01]  /*01a0*/  S2R R9, SR_CTAID.Y ;  /* 0x0000000000097919 */ /* 0x000e220000002600 */
[----:B------:R-:W0:Y:S02]  /*01b0*/  LDC.64 R4, c[0x0][0x380] ;  /* 0x0000e000ff047b82 */ /* 0x000e240000000a00 */
[----:B------:R-:W-:-:S06]  /*01c0*/  IMAD.WIDE.U32 R2, R7, 0x4, R2 ;  /* 0x0000000407027825 */ /* 0x000fcc00078e0002 */
[----:B------:R-:W2:Y:S01]  /*01d0*/  LDG.E R3, desc[UR6][R2.64] ;  /* 0x0000000602037981 */ /* 0x000ea2000c1e1900 */
[----:B0-----:R-:W-:-:S04]  /*01e0*/  IMAD.WIDE.U32 R4, R9, 0xc0, R4 ;  /* 0x000000c009047825 */ /* 0x001fc800078e0004 */
[----:B------:R-:W-:-:S05]  /*01f0*/  IMAD.WIDE.U32 R4, R7, 0x4, R4 ;  /* 0x0000000407047825 */ /* 0x000fca00078e0004 */
[----:B--2---:R-:W-:Y:S01]  /*0200*/  STG.E desc[UR6][R4.64], R3 ;  /* 0x0000000304007986 */ /* 0x004fe2000c101906 */
[----:B------:R-:W-:Y:S05]  /*0210*/  EXIT ;  /* 0x000000000000794d */ /* 0x000fea0003800000 */
.L_x_19:
        /* <DEDUP_REMOVED lines=14> */
.L_x_115:


//--------------------- .text.cudaChooseBestMethod --------------------------
	.section	.text.cudaChooseBestMethod,"ax",@progbits
	.align	128
        .global         cudaChooseBestMethod
        .type           cudaChooseBestMethod,@function
        .size           cudaChooseBestMethod,(.L_x_116 - cudaChooseBestMethod)
        .other          cudaChooseBestMethod,@"STO_CUDA_ENTRY STV_DEFAULT"
cudaChooseBestMethod:
.text.cudaChooseBestMethod:
[----:B------:R-:W-:Y:S01]  /*0000*/  LDC R1, c[0x0][0x37c] ;  /* 0x0000df00ff017b82 */ /* 0x000fe20000000800 */
[----:B------:R-:W0:Y:S01]  /*0010*/  S2R R9, SR_TID.X ;  /* 0x0000000000097919 */ /* 0x000e220000002100 */
[----:B------:R-:W-:Y:S01]  /*0020*/  MOV R11, 0x400 ;  /* 0x00000400000b7802 */ /* 0x000fe20000000f00 */
[----:B------:R-:W1:Y:S01]  /*0030*/  LDCU UR5, c[0x0][0x394] ;  /* 0x00007280ff0577ac */ /* 0x000e620008000800 */
[----:B------:R-:W0:Y:S01]  /*0040*/  S2R R10, SR_TID.Y ;  /* 0x00000000000a7919 */ /* 0x000e220000002200 */
[----:B------:R-:W2:Y:S01]  /*0050*/  LDCU.64 UR10, c[0x0][0x358] ;  /* 0x00006b00ff0a77ac */ /* 0x000ea20008000a00 */
[----:B------:R-:W3:Y:S01]  /*0060*/  S2R R2, SR_CgaCtaId ;  /* 0x0000000000027919 */ /* 0x000ee20000008800 */
[----:B-1----:R-:W-:Y:S01]  /*0070*/  UISETP.GE.AND UP0, UPT, UR5, 0x1, UPT ;  /* 0x000000010500788c */ /* 0x002fe2000bf06270 */
[----:B0-----:R-:W-:Y:S01]  /*0080*/  IMAD R0, R10, 0x20, R9 ;  /* 0x000000200a007824 */ /* 0x001fe200078e0209 */
[----:B---3--:R-:W-:-:S04]  /*0090*/  LEA R11, R2, R11, 0x18 ;  /* 0x0000000b020b7211 */ /* 0x008fc800078ec0ff */
[C---:B------:R-:W-:Y:S01]  /*00a0*/  ISETP.GT.U32.AND P0, PT, R0.reuse, 0xff, PT ;  /* 0x000000ff0000780c */ /* 0x040fe20003f04070 */
[----:B------:R-:W-:-:S12]  /*00b0*/  IMAD R8, R0, 0x4, R11 ;  /* 0x0000000400087824 */ /* 0x000fd800078e020b */
[----:B------:R-:W-:-:S05]  /*00c0*/  @!P0 MOV R3, 0x7fffffff ;  /* 0x7fffffff00038802 */ /* 0x000fca0000000f00 */
[----:B------:R0:W-:Y:S01]  /*00d0*/  @!P0 STS [R8+0xa00], R3 ;  /* 0x000a000308008388 */ /* 0x0001e20000000800 */
[----:B--2---:R-:W-:Y:S05]  /*00e0*/  BRA.U !UP0, `(.L_x_20) ;  /* 0x0000000d080c7547 */ /* 0x004fea000b800000 */
[----:B------:R-:W1:Y:S01]  /*00f0*/  S2UR UR4, SR_CTAID.Y ;  /* 0x00000000000479c3 */ /* 0x000e620000002600 */
[----:B------:R-:W2:Y:S01]  /*0100*/  LDCU UR8, c[0x0][0x390] ;  /* 0x00007200ff0877ac */ /* 0x000ea20008000800 */
[C-C-:B------:R-:W-:Y:S02]  /*0110*/  IMAD R12, R10.reuse, 0xc0, R11.reuse ;  /* 0x000000c00a0c7824 */ /* 0x140fe400078e020b */
[----:B------:R-:W-:Y:S01]  /*0120*/  IMAD R14, R10, 0x80, R11 ;  /* 0x000000800a0e7824 */ /* 0x000fe200078e020b */
[----:B------:R-:W3:Y:S01]  /*0130*/  LDCU UR7, c[0x0][0x364] ;  /* 0x00006c80ff0777ac */ /* 0x000ee20008000800 */
[----:B------:R-:W-:Y:S02]  /*0140*/  VIADD R4, R12, 0xe00 ;  /* 0x00000e000c047836 */ /* 0x000fe40000000000 */
[----:B0-----:R-:W0:Y:S03]  /*0150*/  LDC.64 R2, c[0x0][0x380] ;  /* 0x0000e000ff027b82 */ /* 0x001e260000000a00 */
[----:B------:R-:W-:Y:S01]  /*0160*/  LEA R15, R9, R4, 0x2 ;  /* 0x00000004090f7211 */ /* 0x000fe200078e10ff */
[----:B--2---:R-:W-:-:S02]  /*0170*/  UISETP.GT.AND UP0, UPT, UR8, URZ, UPT ;  /* 0x000000ff0800728c */ /* 0x004fc4000bf04270 */
[----:B------:R-:W-:Y:S02]  /*0180*/  ULEA UR6, UR8, 0xf, 0x1 ;  /* 0x0000000f08067891 */ /* 0x000fe4000f8e08ff */
[----:B-1----:R-:W-:-:S06]  /*0190*/  UIMAD UR4, UR4, UR5, URZ ;  /* 0x00000005040472a4 */ /* 0x002fcc000f8e02ff */
[----:B------:R-:W-:Y:S01]  /*01a0*/  IADD3 R13, P0, PT, R10, UR4, RZ ;  /* 0x000000040a0d7c10 */ /* 0x000fe2000ff1e0ff */
[----:B0-----:R-:W-:-:S04]  /*01b0*/  IMAD.WIDE.U32 R2, R9, 0x4, R2 ;  /* 0x0000000409027825 */ /* 0x001fc800078e0002 */
[----:B------:R-:W-:Y:S01]  /*01c0*/  IMAD.X R16, RZ, RZ, RZ, P0 ;  /* 0x000000ffff107224 */ /* 0x000fe200000e06ff */
[----:B---3--:R-:W-:Y:S07]  /*01d0*/  BRA.U UP0, `(.L_x_21) ;  /* 0x00000005003c7547 */ /* 0x008fee000b800000 */
[----:B------:R-:W-:Y:S01]  /*01e0*/  IMAD.MOV.U32 R5, RZ, RZ, RZ ;  /* 0x000000ffff057224 */ /* 0x000fe200078e00ff */
[----:B------:R-:W0:Y:S06]  /*01f0*/  LDCU UR5, c[0x0][0x394] ;  /* 0x00007280ff0577ac */ /* 0x000e2c0008000800 */
.L_x_27:
[----:B------:R-:W-:Y:S01]  /*0200*/  IADD3 R4, PT, PT, R10, R5, RZ ;  /* 0x000000050a047210 */ /* 0x000fe20007ffe0ff */
[----:B------:R-:W-:Y:S03]  /*0210*/  BSSY.RECONVERGENT B0, `(.L_x_22) ;  /* 0x0000047000007945 */ /* 0x000fe60003800200 */
[----:B0-----:R-:W-:-:S13]  /*0220*/  ISETP.GE.U32.AND P0, PT, R4, UR5, PT ;  /* 0x0000000504007c0c */ /* 0x001fda000bf06070 */
[----:B-1----:R-:W-:Y:S05]  /*0230*/  @P0 BRA `(.L_x_23) ;  /* 0x0000000400100947 */ /* 0x002fea0003800000 */
[----:B------:R-:W-:-:S04]  /*0240*/  IADD3 R7, P0, PT, R5, R13, RZ ;  /* 0x0000000d05077210 */ /* 0x000fc80007f1e0ff */
[----:B------:R-:W-:Y:S01]  /*0250*/  LEA.HI.X.SX32 R17, R5, R16, 0x1, P0 ;  /* 0x0000001005117211 */ /* 0x000fe200000f0eff */
[----:B------:R-:W-:-:S04]  /*0260*/  IMAD.WIDE.U32 R6, R7, 0xc0, R2 ;  /* 0x000000c007067825 */ /* 0x000fc800078e0002 */
[----:B------:R-:W-:-:S04]  /*0270*/  IMAD R17, R17, 0xc0, RZ ;  /* 0x000000c011117824 */ /* 0x000fc800078e02ff */
[----:B------:R-:W-:-:S05]  /*0280*/  IMAD.IADD R7, R7, 0x1, R17 ;  /* 0x0000000107077824 */ /* 0x000fca00078e0211 */
[----:B------:R-:W2:Y:S01]  /*0290*/  LDG.E R6, desc[UR10][R6.64] ;  /* 0x0000000a06067981 */ /* 0x000ea2000c1e1900 */
[----:B------:R-:W-:-:S03]  /*02a0*/  ISETP.NE.AND P0, PT, R9, RZ, PT ;  /* 0x000000ff0900720c */ /* 0x000fc60003f05270 */
[----:B--2---:R-:W-:Y:S04]  /*02b0*/  STS [R15], R6 ;  /* 0x000000060f007388 */ /* 0x004fe80000000800 */
[----:B------:R-:W-:Y:S04]  /*02c0*/  STS [R8+0x200], RZ ;  /* 0x000200ff08007388 */ /* 0x000fe80000000800 */
[----:B------:R-:W-:Y:S04]  /*02d0*/  LDS R17, [R8+0x240] ;  /* 0x0002400008117984 */ /* 0x000fe80000000800 */
[----:B------:R-:W0:Y:S02]  /*02e0*/  LDS R18, [R8+0x200] ;  /* 0x0002000008127984 */ /* 0x000e240000000800 */
[----:B0-----:R-:W-:-:S05]  /*02f0*/  IMAD.IADD R17, R17, 0x1, R18 ;  /* 0x0000000111117824 */ /* 0x001fca00078e0212 */
[----:B------:R-:W-:Y:S04]  /*0300*/  STS [R8+0x200], R17 ;  /* 0x0002001108007388 */ /* 0x000fe80000000800 */
[----:B------:R-:W-:Y:S04]  /*0310*/  LDS R18, [R8+0x220] ;  /* 0x0002200008127984 */ /* 0x000fe80000000800 */
[----:B------:R-:W0:Y:S02]  /*0320*/  LDS R19, [R8+0x200] ;  /* 0x0002000008137984 */ /* 0x000e240000000800 */
[----:B0-----:R-:W-:-:S05]  /*0330*/  IADD3 R19, PT, PT, R18, R19, RZ ;  /* 0x0000001312137210 */ /* 0x001fca0007ffe0ff */
[----:B------:R-:W-:Y:S04]  /*0340*/  STS [R8+0x200], R19 ;  /* 0x0002001308007388 */ /* 0x000fe80000000800 */
[----:B------:R-:W-:Y:S04]  /*0350*/  LDS R7, [R8+0x210] ;  /* 0x0002100008077984 */ /* 0x000fe80000000800 */
[----:B------:R-:W0:Y:S02]  /*0360*/  LDS R6, [R8+0x200] ;  /* 0x0002000008067984 */ /* 0x000e240000000800 */
[----:B0-----:R-:W-:-:S05]  /*0370*/  IMAD.IADD R7, R7, 0x1, R6 ;  /* 0x0000000107077824 */ /* 0x001fca00078e0206 */
[----:B------:R-:W-:Y:S04]  /*0380*/  STS [R8+0x200], R7 ;  /* 0x0002000708007388 */ /* 0x000fe80000000800 */
[----:B------:R-:W-:Y:S04]  /*0390*/  LDS R6, [R8+0x208] ;  /* 0x0002080008067984 */ /* 0x000fe80000000800 */
[----:B------:R-:W0:Y:S02]  /*03a0*/  LDS R21, [R8+0x200] ;  /* 0x0002000008157984 */ /* 0x000e240000000800 */
[----:B0-----:R-:W-:-:S05]  /*03b0*/  IMAD.IADD R21, R6, 0x1, R21 ;  /* 0x0000000106157824 */ /* 0x001fca00078e0215 */
[----:B------:R-:W-:Y:S04]  /*03c0*/  STS [R8+0x200], R21 ;  /* 0x0002001508007388 */ /* 0x000fe80000000800 */
[----:B------:R-:W-:Y:S04]  /*03d0*/  LDS R6, [R8+0x204] ;  /* 0x0002040008067984 */ /* 0x000fe80000000800 */
[----:B------:R-:W0:Y:S02]  /*03e0*/  LDS R17, [R8+0x200] ;  /* 0x0002000008117984 */ /* 0x000e240000000800 */
[----:B0-----:R-:W-:-:S05]  /*03f0*/  IADD3 R17, PT, PT, R6, R17, RZ ;  /* 0x0000001106117210 */ /* 0x001fca0007ffe0ff */
[----:B------:R0:W-:Y:S01]  /*0400*/  STS [R8+0x200], R17 ;  /* 0x0002001108007388 */ /* 0x0001e20000000800 */
[----:B------:R-:W-:Y:S05]  /*0410*/  @P0 BRA `(.L_x_23) ;  /* 0x0000000000980947 */ /* 0x000fea0003800000 */
[----:B------:R-:W-:Y:S01]  /*0420*/  LDS R6, [R12+0xe18] ;  /* 0x000e18000c067984 */ /* 0x000fe20000000800 */
[----:B------:R-:W-:Y:S03]  /*0430*/  BSSY.RECONVERGENT B1, `(.L_x_24) ;  /* 0x0000021000017945 */ /* 0x000fe60003800200 */
[----:B------:R-:W1:Y:S04]  /*0440*/  LDS R7, [R12+0xe1c] ;  /* 0x000e1c000c077984 */ /* 0x000e680000000800 */
[----:B0-----:R-:W0:Y:S01]  /*0450*/  LDS R17, [R12+0xe14] ;  /* 0x000e14000c117984 */ /* 0x001e220000000800 */
[----:B-1----:R-:W-:Y:S01]  /*0460*/  IMAD R6, R6, R7, RZ ;  /* 0x0000000706067224 */ /* 0x002fe200078e02ff */
[----:B0-----:R-:W-:-:S13]  /*0470*/  ISETP.NE.AND P0, PT, R17, 0x8, PT ;  /* 0x000000081100780c */ /* 0x001fda0003f05270 */
[----:B------:R-:W-:Y:S04]  /*0480*/  @!P0 LDS R17, [R12+0xe00] ;  /* 0x000e00000c118984 */ /* 0x000fe80000000800 */
[----:B------:R-:W-:Y:S04]  /*0490*/  @!P0 LDS R18, [R12+0xe18] ;  /* 0x000e18000c128984 */ /* 0x000fe80000000800 */
[----:B------:R-:W0:Y:S02]  /*04a0*/  @!P0 LDS R19, [R14+0x200] ;  /* 0x000200000e138984 */ /* 0x000e240000000800 */
[----:B0-----:R-:W-:-:S04]  /*04b0*/  @!P0 IMAD R17, R17, R18, R19 ;  /* 0x0000001211118224 */ /* 0x001fc800078e0213 */
[----:B------:R-:W-:Y:S01]  /*04c0*/  @!P0 VIADD R17, R17, 0x6 ;  /* 0x0000000611118836 */ /* 0x000fe20000000000 */
[----:B------:R-:W-:Y:S06]  /*04d0*/  @!P0 BRA `(.L_x_25) ;  /* 0x0000000000588947 */ /* 0x000fec0003800000 */
[----:B------:R-:W0:Y:S02]  /*04e0*/  LDS R7, [R12+0xe14] ;  /* 0x000e14000c077984 */ /* 0x000e240000000800 */
[----:B0-----:R-:W-:-:S13]  /*04f0*/  ISETP.NE.AND P0, PT, R7, 0x20, PT ;  /* 0x000000200700780c */ /* 0x001fda0003f05270 */
[----:B------:R-:W-:Y:S05]  /*0500*/  @P0 BRA `(.L_x_26) ;  /* 0x0000000000240947 */ /* 0x000fea0003800000 */
[----:B------:R-:W-:Y:S04]  /*0510*/  LDS R7, [R12+0xe00] ;  /* 0x000e00000c077984 */ /* 0x000fe80000000800 */
[----:B------:R-:W0:Y:S04]  /*0520*/  LDS R18, [R12+0xe18] ;  /* 0x000e18000c127984 */ /* 0x000e280000000800 */
[----:B------:R-:W-:Y:S04]  /*0530*/  LDS R17, [R12+0xe00] ;  /* 0x000e00000c117984 */ /* 0x000fe80000000800 */
[----:B------:R-:W1:Y:S04]  /*0540*/  LDS R20, [R12+0xe0c] ;  /* 0x000e0c000c147984 */ /* 0x000e680000000800 */
[----:B------:R-:W2:Y:S01]  /*0550*/  LDS R19, [R14+0x200] ;  /* 0x000200000e137984 */ /* 0x000ea20000000800 */
[----:B0-----:R-:W-:-:S04]  /*0560*/  IMAD R7, R7, R18, UR6 ;  /* 0x0000000607077e24 */ /* 0x001fc8000f8e0212 */
[----:B-1----:R-:W-:-:S04]  /*0570*/  IMAD R20, R17, R20, R7 ;  /* 0x0000001411147224 */ /* 0x002fc800078e0207 */
[----:B--2---:R-:W-:Y:S01]  /*0580*/  IMAD.IADD R17, R19, 0x1, R20 ;  /* 0x0000000113117824 */ /* 0x004fe200078e0214 */
[----:B------:R-:W-:Y:S06]  /*0590*/  BRA `(.L_x_25) ;  /* 0x0000000000287947 */ /* 0x000fec0003800000 */
.L_x_26:
[----:B------:R-:W0:Y:S02]  /*05a0*/  LDS R7, [R12+0xe14] ;  /* 0x000e14000c077984 */ /* 0x000e240000000800 */
[----:B0-----:R-:W-:-:S13]  /*05b0*/  ISETP.NE.AND P0, PT, R7, RZ, PT ;  /* 0x000000ff0700720c */ /* 0x001fda0003f05270 */
[----:B------:R-:W-:Y:S04]  /*05c0*/  @!P0 LDS R17, [R12+0xe18] ;  /* 0x000e18000c118984 */ /* 0x000fe80000000800 */
[----:B------:R-:W-:Y:S04]  /*05d0*/  @!P0 LDS R18, [R12+0xe1c] ;  /* 0x000e1c000c128984 */ /* 0x000fe80000000800 */
[----:B------:R-:W0:Y:S04]  /*05e0*/  @!P0 LDS R7, [R14+0x200] ;  /* 0x000200000e078984 */ /* 0x000e280000000800 */
[----:B------:R-:W-:Y:S04]  /*05f0*/  @P0 LDS R19, [R12+0xe18] ;  /* 0x000e18000c130984 */ /* 0x000fe80000000800 */
[----:B------:R-:W1:Y:S01]  /*0600*/  @P0 LDS R20, [R12+0xe1c] ;  /* 0x000e1c000c140984 */ /* 0x000e620000000800 */
[----:B0-----:R-:W-:-:S13]  /*0610*/  ISETP.NE.AND P1, PT, R7, RZ, !P0 ;  /* 0x000000ff0700720c */ /* 0x001fda0004725270 */
[----:B------:R-:W-:Y:S02]  /*0620*/  @P1 IMAD R17, R17, R18, R17 ;  /* 0x0000001211111224 */ /* 0x000fe400078e0211 */
[----:B-1----:R-:W-:-:S07]  /*0630*/  @P0 IMAD R17, R19, R20, RZ ;  /* 0x0000001413110224 */ /* 0x002fce00078e02ff */
.L_x_25:
[----:B------:R-:W-:Y:S05]  /*0640*/  BSYNC.RECONVERGENT B1 ;  /* 0x0000000000017941 */ /* 0x000fea0003800200 */
.L_x_24:
[----:B------:R-:W-:Y:S02]  /*0650*/  VIMNMX R6, PT, PT, R6, R17, PT ;  /* 0x0000001106067248 */ /* 0x000fe40003fe0100 */
[----:B------:R-:W-:-:S05]  /*0660*/  LEA R7, R4, R11, 0x2 ;  /* 0x0000000b04077211 */ /* 0x000fca00078e10ff */
[----:B------:R1:W-:Y:S02]  /*0670*/  STS [R7+0xa00], R6 ;  /* 0x000a000607007388 */ /* 0x0003e40000000800 */
.L_x_23:
[----:B------:R-:W-:Y:S05]  /*0680*/  BSYNC.RECONVERGENT B0 ;  /* 0x0000000000007941 */ /* 0x000fea0003800200 */
.L_x_22:
[----:B------:R-:W-:-:S05]  /*0690*/  VIADD R5, R5, UR7 ;  /* 0x0000000705057c36 */ /* 0x000fca0008000000 */
[----:B------:R-:W-:-:S13]  /*06a0*/  ISETP.GE.AND P0, PT, R5, UR5, PT ;  /* 0x0000000505007c0c */ /* 0x000fda000bf06270 */
[----:B------:R-:W-:Y:S05]  /*06b0*/  @!P0 BRA `(.L_x_27) ;  /* 0xfffffff800d08947 */ /* 0x000fea000383ffff */
[----:B------:R-:W-:Y:S05]  /*06c0*/  BRA `(.L_x_20) ;  /* 0x0000000400947947 */ /* 0x000fea0003800000 */
.L_x_21:
[----:B------:R-:W-:Y:S01]  /*06d0*/  IMAD.MOV.U32 R17, RZ, RZ, RZ ;  /* 0x000000ffff117224 */ /* 0x000fe200078e00ff */
[----:B------:R-:W0:Y:S06]  /*06e0*/  LDCU UR8, c[0x0][0x360] ;  /* 0x00006c00ff0877ac */ /* 0x000e2c0008000800 */
.L_x_37:
[----:B-1----:R-:W1:Y:S01]  /*06f0*/  LDCU UR5, c[0x0][0x394] ;  /* 0x00007280ff0577ac */ /* 0x002e620008000800 */
[----:B------:R-:W-:Y:S01]  /*0700*/  IADD3 R18, PT, PT, R10, R17, RZ ;  /* 0x000000110a127210 */ /* 0x000fe20007ffe0ff */
[----:B------:R-:W-:Y:S03]  /*0710*/  BSSY.RECONVERGENT B0, `(.L_x_28) ;  /* 0x000005c000007945 */ /* 0x000fe60003800200 */
[----:B-1----:R-:W-:-:S13]  /*0720*/  ISETP.GE.U32.AND P0, PT, R18, UR5, PT ;  /* 0x0000000512007c0c */ /* 0x002fda000bf06070 */
[----:B--2---:R-:W-:Y:S05]  /*0730*/  @P0 BRA `(.L_x_29) ;  /* 0x0000000400640947 */ /* 0x004fea0003800000 */
[C---:B------:R-:W-:Y:S01]  /*0740*/  IADD3 R5, P0, PT, R17.reuse, R13, RZ ;  /* 0x0000000d11057210 */ /* 0x040fe20007f1e0ff */
[----:B------:R-:W1:Y:S03]  /*0750*/  LDC R23, c[0x0][0x390] ;  /* 0x0000e400ff177b82 */ /* 0x000e660000000800 */
[----:B------:R-:W-:Y:S01]  /*0760*/  LEA.HI.X.SX32 R6, R17, R16, 0x1, P0 ;  /* 0x0000001011067211 */ /* 0x000fe200000f0eff */
[----:B------:R-:W-:-:S04]  /*0770*/  IMAD.WIDE.U32 R4, R5, 0xc0, R2 ;  /* 0x000000c005047825 */ /* 0x000fc800078e0002 */
[----:B------:R-:W-:Y:S02]  /*0780*/  IMAD R7, R6, 0xc0, RZ ;  /* 0x000000c006077824 */ /* 0x000fe400078e02ff */
[----:B------:R-:W-:Y:S02]  /*0790*/  IMAD.MOV.U32 R6, RZ, RZ, R4 ;  /* 0x000000ffff067224 */ /* 0x000fe400078e0004 */
[----:B------:R-:W-:Y:S02]  /*07a0*/  IMAD.IADD R7, R5, 0x1, R7 ;  /* 0x0000000105077824 */ /* 0x000fe400078e0207 */
[----:B------:R-:W2:Y:S03]  /*07b0*/  LDC.64 R4, c[0x0][0x388] ;  /* 0x0000e200ff047b82 */ /* 0x000ea60000000a00 */
[----:B------:R-:W3:Y:S01]  /*07c0*/  LDG.E R6, desc[UR10][R6.64] ;  /* 0x0000000a06067981 */ /* 0x000ee2000c1e1900 */
[----:B------:R-:W-:Y:S01]  /*07d0*/  IADD3 R21, PT, PT, R18, UR4, RZ ;  /* 0x0000000412157c10 */ /* 0x000fe2000fffe0ff */
[----:B------:R-:W-:-:S02]  /*07e0*/  IMAD.MOV.U32 R20, RZ, RZ, RZ ;  /* 0x000000ffff147224 */ /* 0x000fc400078e00ff */
[----:B------:R-:W-:Y:S01]  /*07f0*/  IMAD.MOV.U32 R19, RZ, RZ, RZ ;  /* 0x000000ffff137224 */ /* 0x000fe200078e00ff */
[----:B-123--:R3:W-:Y:S06]  /*0800*/  STS [R15], R6 ;  /* 0x000000060f007388 */ /* 0x00e7ec0000000800 */
.L_x_32:
[----:B------:R-:W-:Y:S01]  /*0810*/  IADD3 R22, PT, PT, R9, R20, RZ ;  /* 0x0000001409167210 */ /* 0x000fe20007ffe0ff */
[----:B0-----:R-:W-:Y:S01]  /*0820*/  VIADD R20, R20, UR8 ;  /* 0x0000000814147c36 */ /* 0x001fe20008000000 */
[----:B------:R-:W-:Y:S01]  /*0830*/  BSSY.RECONVERGENT B1, `(.L_x_30) ;  /* 0x0000008000017945 */ /* 0x000fe20003800200 */
[----:B---3--:R-:W-:Y:S01]  /*0840*/  IMAD.MOV.U32 R6, RZ, RZ, RZ ;  /* 0x000000ffff067224 */ /* 0x008fe200078e00ff */
[-C--:B------:R-:W-:Y:S02]  /*0850*/  ISETP.GE.U32.AND P0, PT, R22, R23.reuse, PT ;  /* 0x000000171600720c */ /* 0x080fe40003f06070 */
[----:B------:R-:W-:-:S11]  /*0860*/  ISETP.GE.AND P1, PT, R20, R23, PT ;  /* 0x000000171400720c */ /* 0x000fd60003f26270 */
[----:B------:R-:W-:Y:S05]  /*0870*/  @P0 BRA `(.L_x_31) ;  /* 0x00000000000c0947 */ /* 0x000fea0003800000 */
[----:B------:R-:W-:-:S05]  /*0880*/  LEA R7, R21, R22, 0x6 ;  /* 0x0000001615077211 */ /* 0x000fca00078e30ff */
[----:B------:R-:W-:-:S06]  /*0890*/  IMAD.WIDE.U32 R6, R7, 0x4, R4 ;  /* 0x0000000407067825 */ /* 0x000fcc00078e0004 */
[----:B------:R0:W5:Y:S02]  /*08a0*/  LDG.E R6, desc[UR10][R6.64] ;  /* 0x0000000a06067981 */ /* 0x000164000c1e1900 */
.L_x_31:
[----:B------:R-:W-:Y:S05]  /*08b0*/  BSYNC.RECONVERGENT B1 ;  /* 0x0000000000017941 */ /* 0x000fea0003800200 */
.L_x_30:
[----:B-----5:R-:W-:Y:S01]  /*08c0*/  IMAD.IADD R19, R6, 0x1, R19 ;  /* 0x0000000106137824 */ /* 0x020fe200078e0213 */
[----:B------:R-:W-:Y:S06]  /*08d0*/  @!P1 BRA `(.L_x_32) ;  /* 0xfffffffc00cc9947 */ /* 0x000fec000383ffff */
[----:B------:R-:W-:Y:S01]  /*08e0*/  STS [R8+0x200], R19 ;  /* 0x0002001308007388 */ /* 0x000fe20000000800 */
[----:B------:R-:W-:-:S03]  /*08f0*/  ISETP.NE.AND P0, PT, R9, RZ, PT ;  /* 0x000000ff0900720c */ /* 0x000fc60003f05270 */
[----:B------:R-:W-:Y:S04]  /*0900*/  LDS R4, [R8+0x240] ;  /* 0x0002400008047984 */ /* 0x000fe80000000800 */
[----:B------:R-:W1:Y:S02]  /*0910*/  LDS R5, [R8+0x200] ;  /* 0x0002000008057984 */ /* 0x000e640000000800 */
[----:B-1----:R-:W-:-:S05]  /*0920*/  IMAD.IADD R5, R4, 0x1, R5 ;  /* 0x0000000104057824 */ /* 0x002fca00078e0205 */
[----:B------:R-:W-:Y:S04]  /*0930*/  STS [R8+0x200], R5 ;  /* 0x0002000508007388 */ /* 0x000fe80000000800 */
[----:B------:R-:W-:Y:S04]  /*0940*/  LDS R4, [R8+0x220] ;  /* 0x0002200008047984 */ /* 0x000fe80000000800 */
[----:B0-----:R-:W0:Y:S02]  /*0950*/  LDS R7, [R8+0x200] ;  /* 0x0002000008077984 */ /* 0x001e240000000800 */
        /* <DEDUP_REMOVED lines=17> */
[----:B-1----:R-:W0:Y:S04]  /*0a70*/  LDS R5, [R12+0xe1c] ;  /* 0x000e1c000c057984 */ /* 0x002e280000000800 */
[----:B------:R-:W1:Y:S01]  /*0a80*/  LDS R6, [R12+0xe14] ;  /* 0x000e14000c067984 */ /* 0x000e620000000800 */
[----:B0-----:R-:W-:Y:S01]  /*0a90*/  IMAD R4, R4, R5, RZ ;  /* 0x0000000504047224 */ /* 0x001fe200078e02ff */
[----:B-1----:R-:W-:-:S13]  /*0aa0*/  ISETP.NE.AND P0, PT, R6, 0x8, PT ;  /* 0x000000080600780c */ /* 0x002fda0003f05270 */
[----:B------:R-:W-:Y:S05]  /*0ab0*/  @!P0 BRA `(.L_x_34) ;  /* 0x0000000000608947 */ /* 0x000fea0003800000 */
[----:B------:R-:W0:Y:S02]  /*0ac0*/  LDS R5, [R12+0xe14] ;  /* 0x000e14000c057984 */ /* 0x000e240000000800 */
[----:B0-----:R-:W-:-:S13]  /*0ad0*/  ISETP.NE.AND P0, PT, R5, 0x20, PT ;  /* 0x000000200500780c */ /* 0x001fda0003f05270 */
[----:B------:R-:W-:Y:S05]  /*0ae0*/  @!P0 BRA `(.L_x_35) ;  /* 0x0000000000308947 */ /* 0x000fea0003800000 */
[----:B------:R-:W0:Y:S02]  /*0af0*/  LDS R5, [R12+0xe14] ;  /* 0x000e14000c057984 */ /* 0x000e240000000800 */
[----:B0-----:R-:W-:-:S13]  /*0b00*/  ISETP.NE.AND P0, PT, R5, RZ, PT ;  /* 0x000000ff0500720c */ /* 0x001fda0003f05270 */
[----:B------:R-:W-:Y:S04]  /*0b10*/  @P0 LDS R5, [R12+0xe18] ;  /* 0x000e18000c050984 */ /* 0x000fe80000000800 */
[----:B------:R-:W0:Y:S04]  /*0b20*/  @P0 LDS R6, [R12+0xe1c] ;  /* 0x000e1c000c060984 */ /* 0x000e280000000800 */
[----:B------:R-:W-:Y:S04]  /*0b30*/  @!P0 LDS R7, [R12+0xe18] ;  /* 0x000e18000c078984 */ /* 0x000fe80000000800 */
[----:B------:R-:W-:Y:S04]  /*0b40*/  @!P0 LDS R20, [R12+0xe1c] ;  /* 0x000e1c000c148984 */ /* 0x000fe80000000800 */
[----:B------:R-:W1:Y:S01]  /*0b50*/  @!P0 LDS R19, [R14+0x200] ;  /* 0x000200000e138984 */ /* 0x000e620000000800 */
[----:B0-----:R-:W-:Y:S01]  /*0b60*/  @P0 IMAD R5, R5, R6, RZ ;  /* 0x0000000605050224 */ /* 0x001fe200078e02ff */
[----:B-1----:R-:W-:-:S13]  /*0b70*/  ISETP.NE.AND P1, PT, R19, RZ, !P0 ;  /* 0x000000ff1300720c */ /* 0x002fda0004725270 */
[----:B------:R-:W-:-:S04]  /*0b80*/  @P1 IMAD R7, R7, R20, R7 ;  /* 0x0000001407071224 */ /* 0x000fc800078e0207 */
[----:B------:R-:W-:Y:S01]  /*0b90*/  @!P0 IMAD.MOV.U32 R5, RZ, RZ, R7 ;  /* 0x000000ffff058224 */ /* 0x000fe200078e0007 */
[----:B------:R-:W-:Y:S06]  /*0ba0*/  BRA `(.L_x_36) ;  /* 0x0000000000387947 */ /* 0x000fec0003800000 */
.L_x_35:
        /* <DEDUP_REMOVED lines=9> */
.L_x_34:
[----:B------:R-:W-:Y:S04]  /*0c40*/  LDS R5, [R12+0xe00] ;  /* 0x000e00000c057984 */ /* 0x000fe80000000800 */
[----:B------:R-:W-:Y:S04]  /*0c50*/  LDS R6, [R12+0xe18] ;  /* 0x000e18000c067984 */ /* 0x000fe80000000800 */
[----:B------:R-:W0:Y:S02]  /*0c60*/  LDS R7, [R14+0x200] ;  /* 0x000200000e077984 */ /* 0x000e240000000800 */
[----:B0-----:R-:W-:-:S05]  /*0c70*/  IMAD R5, R5, R6, R7 ;  /* 0x0000000605057224 */ /* 0x001fca00078e0207 */
[----:B------:R-:W-:-:S07]  /*0c80*/  IADD3 R5, PT, PT, R5, 0x6, RZ ;  /* 0x0000000605057810 */ /* 0x000fce0007ffe0ff */
.L_x_36:
[----:B------:R-:W-:Y:S05]  /*0c90*/  BSYNC.RECONVERGENT B1 ;  /* 0x0000000000017941 */ /* 0x000fea0003800200 */
.L_x_33:
[----:B------:R-:W-:Y:S01]  /*0ca0*/  VIMNMX R4, PT, PT, R4, R5, PT ;  /* 0x0000000504047248 */ /* 0x000fe20003fe0100 */
[----:B------:R-:W-:-:S05]  /*0cb0*/  IMAD R5, R18, 0x4, R11 ;  /* 0x0000000412057824 */ /* 0x000fca00078e020b */
[----:B------:R2:W-:Y:S02]  /*0cc0*/  STS [R5+0xa00], R4 ;  /* 0x000a000405007388 */ /* 0x0005e40000000800 */
.L_x_29:
[----:B0-----:R-:W-:Y:S05]  /*0cd0*/  BSYNC.RECONVERGENT B0 ;  /* 0x0000000000007941 */ /* 0x001fea0003800200 */
.L_x_28:
[----:B------:R-:W0:Y:S01]  /*0ce0*/  LDCU UR5, c[0x0][0x394] ;  /* 0x00007280ff0577ac */ /* 0x000e220008000800 */
[----:B------:R-:W-:-:S05]  /*0cf0*/  VIADD R17, R17, UR7 ;  /* 0x0000000711117c36 */ /* 0x000fca0008000000 */
[----:B0-----:R-:W-:-:S13]  /*0d00*/  ISETP.GE.AND P0, PT, R17, UR5, PT ;  /* 0x0000000511007c0c */ /* 0x001fda000bf06270 */
[----:B------:R-:W-:Y:S05]  /*0d10*/  @!P0 BRA `(.L_x_37) ;  /* 0xfffffff800748947 */ /* 0x000fea000383ffff */
.L_x_20:
[----:B------:R-:W-:Y:S01]  /*0d20*/  BAR.SYNC.DEFER_BLOCKING 0x0 ;  /* 0x0000000000007b1d */ /* 0x000fe20000010000 */
[C---:B------:R-:W-:Y:S02]  /*0d30*/  ISETP.GT.U32.AND P3, PT, R0.reuse, 0x7f, PT ;  /* 0x0000007f0000780c */ /* 0x040fe40003f64070 */
[C---:B------:R-:W-:Y:S02]  /*0d40*/  ISETP.GT.U32.AND P4, PT, R0.reuse, 0x3f, PT ;  /* 0x0000003f0000780c */ /* 0x040fe40003f84070 */
[C---:B------:R-:W-:Y:S01]  /*0d50*/  ISETP.NE.AND P1, PT, R0.reuse, RZ, PT ;  /* 0x000000ff0000720c */ /* 0x040fe20003f25270 */
[----:B------:R-:W-:Y:S01]  /*0d60*/  BSSY.RECONVERGENT B0, `(.L_x_38) ;  /* 0x0000019000007945 */ /* 0x000fe20003800200 */
[----:B------:R-:W-:-:S07]  /*0d70*/  ISETP.GE.AND P2, PT, R0, UR5, PT ;  /* 0x0000000500007c0c */ /* 0x000fce000bf46270 */
[----:B------:R-:W-:Y:S04]  /*0d80*/  @!P3 LDS R2, [R8+0xc00] ;  /* 0x000c00000802b984 */ /* 0x000fe80000000800 */
[----:B0-----:R-:W0:Y:S02]  /*0d90*/  @!P3 LDS R3, [R8+0xa00] ;  /* 0x000a00000803b984 */ /* 0x001e240000000800 */
[----:B0-----:R-:W-:Y:S02]  /*0da0*/  ISETP.GE.AND P0, PT, R2, R3, !P3 ;  /* 0x000000030200720c */ /* 0x001fe40005f06270 */
[----:B------:R-:W-:-:S11]  /*0db0*/  @!P3 IADD3 R2, PT, PT, R0, 0x80, RZ ;  /* 0x000000800002b810 */ /* 0x000fd60007ffe0ff */
[----:B------:R-:W-:Y:S01]  /*0dc0*/  @P0 IMAD.MOV R2, RZ, RZ, R0 ;  /* 0x000000ffff020224 */ /* 0x000fe200078e0200 */
[----:B------:R-:W-:-:S04]  /*0dd0*/  ISETP.GT.U32.AND P0, PT, R0, 0x1f, PT ;  /* 0x0000001f0000780c */ /* 0x000fc80003f04070 */
[----:B------:R0:W-:Y:S01]  /*0de0*/  @!P3 STS [R8], R2 ;  /* 0x000000020800b388 */ /* 0x0001e20000000800 */
[----:B------:R-:W-:Y:S06]  /*0df0*/  BAR.SYNC.DEFER_BLOCKING 0x0 ;  /* 0x0000000000007b1d */ /* 0x000fec0000010000 */
[----:B------:R-:W-:Y:S05]  /*0e00*/  @P4 BRA `(.L_x_39) ;  /* 0x0000000000384947 */ /* 0x000fea0003800000 */
[----:B0-----:R-:W-:Y:S04]  /*0e10*/  LDS R2, [R8] ;  /* 0x0000000008027984 */ /* 0x001fe80000000800 */
[----:B------:R-:W-:Y:S04]  /*0e20*/  LDS R3, [R8+0x100] ;  /* 0x0001000008037984 */ /* 0x000fe80000000800 */
[----:B--2---:R-:W0:Y:S04]  /*0e30*/  LDS R4, [R8] ;  /* 0x0000000008047984 */ /* 0x004e280000000800 */
[----:B-1----:R-:W1:Y:S04]  /*0e40*/  LDS R6, [R8+0x100] ;  /* 0x0001000008067984 */ /* 0x002e680000000800 */
[----:B------:R-:W2:Y:S01]  /*0e50*/  LDS R10, [R8] ;  /* 0x00000000080a7984 */ /* 0x000ea20000000800 */
[----:B0-----:R-:W-:-:S02]  /*0e60*/  IMAD.IADD R3, R3, 0x1, -R4 ;  /* 0x0000000103037824 */ /* 0x001fc400078e0a04 */
[----:B-1----:R-:W-:Y:S01]  /*0e70*/  IMAD R5, R6, 0x4, R11 ;  /* 0x0000000406057824 */ /* 0x002fe200078e020b */
[----:B--2---:R-:W-:-:S05]  /*0e80*/  LEA R6, R10, R11, 0x2 ;  /* 0x0000000b0a067211 */ /* 0x004fca00078e10ff */
[----:B------:R-:W-:Y:S04]  /*0e90*/  LDS R5, [R5+0xa00] ;  /* 0x000a000005057984 */ /* 0x000fe80000000800 */
[----:B------:R-:W0:Y:S02]  /*0ea0*/  LDS R6, [R6+0xa00] ;  /* 0x000a000006067984 */ /* 0x000e240000000800 */
[----:B0-----:R-:W-:-:S04]  /*0eb0*/  ISETP.GE.AND P3, PT, R5, R6, PT ;  /* 0x000000060500720c */ /* 0x001fc80003f66270 */
[----:B------:R-:W-:-:S05]  /*0ec0*/  SEL R3, R3, RZ, !P3 ;  /* 0x000000ff03037207 */ /* 0x000fca0005800000 */
[----:B------:R-:W-:-:S05]  /*0ed0*/  IMAD.IADD R3, R2, 0x1, R3 ;  /* 0x0000000102037824 */ /* 0x000fca00078e0203 */
[----:B------:R3:W-:Y:S02]  /*0ee0*/  STS [R8], R3 ;  /* 0x0000000308007388 */ /* 0x0007e40000000800 */
.L_x_39:
[----:B------:R-:W-:Y:S05]  /*0ef0*/  BSYNC.RECONVERGENT B0 ;  /* 0x0000000000007941 */ /* 0x000fea0003800200 */
.L_x_38:
[----:B------:R-:W-:Y:S06]  /*0f00*/  BAR.SYNC.DEFER_BLOCKING 0x0 ;  /* 0x0000000000007b1d */ /* 0x000fec0000010000 */
[----:B------:R-:W-:Y:S04]  /*0f10*/  BSSY.RECONVERGENT B0, `(.L_x_40) ;  /* 0x0000056000007945 */ /* 0x000fe80003800200 */
[----:B------:R-:W-:Y:S05]  /*0f20*/  @P0 BRA `(.L_x_41) ;  /* 0x0000000400500947 */ /* 0x000fea0003800000 */
[----:B0-----:R-:W-:Y:S04]  /*0f30*/  LDS R2, [R8] ;  /* 0x0000000008027984 */ /* 0x001fe80000000800 */
[----:B---3--:R-:W-:Y:S04]  /*0f40*/  LDS R3, [R8+0x80] ;  /* 0x0000800008037984 */ /* 0x008fe80000000800 */
[----:B--2---:R-:W0:Y:S04]  /*0f50*/  LDS R4, [R8] ;  /* 0x0000000008047984 */ /* 0x004e280000000800 */
[----:B-1----:R-:W1:Y:S04]  /*0f60*/  LDS R6, [R8+0x80] ;  /* 0x0000800008067984 */ /* 0x002e680000000800 */
[----:B------:R-:W2:Y:S01]  /*0f70*/  LDS R10, [R8] ;  /* 0x00000000080a7984 */ /* 0x000ea20000000800 */
[----:B0-----:R-:W-:Y:S01]  /*0f80*/  IMAD.IADD R3, R3, 0x1, -R4 ;  /* 0x0000000103037824 */ /* 0x001fe200078e0a04 */
[----:B-1----:R-:W-:Y:S01]  /*0f90*/  LEA R7, R6, R11, 0x2 ;  /* 0x0000000b06077211 */ /* 0x002fe200078e10ff */
[----:B--2---:R-:W-:-:S04]  /*0fa0*/  IMAD R9, R10, 0x4, R11 ;  /* 0x000000040a097824 */ /* 0x004fc800078e020b */
[----:B------:R-:W-:Y:S04]  /*0fb0*/  LDS R5, [R7+0xa00] ;  /* 0x000a000007057984 */ /* 0x000fe80000000800 */
[----:B------:R-:W0:Y:S02]  /*0fc0*/  LDS R6, [R9+0xa00] ;  /* 0x000a000009067984 */ /* 0x000e240000000800 */
[----:B0-----:R-:W-:-:S04]  /*0fd0*/  ISETP.GE.AND P0, PT, R5, R6, PT ;  /* 0x000000060500720c */ /* 0x001fc80003f06270 */
[----:B------:R-:W-:-:S04]  /*0fe0*/  SEL R3, R3, RZ, !P0 ;  /* 0x000000ff03037207 */ /* 0x000fc80004000000 */
[----:B------:R-:W-:-:S05]  /*0ff0*/  IADD3 R3, PT, PT, R2, R3, RZ ;  /* 0x0000000302037210 */ /* 0x000fca0007ffe0ff */
[----:B------:R-:W-:Y:S04]  /*1000*/  STS [R8], R3 ;  /* 0x0000000308007388 */ /* 0x000fe80000000800 */
[----:B------:R-:W-:Y:S04]  /*1010*/  LDS R2, [R8] ;  /* 0x0000000008027984 */ /* 0x000fe80000000800 */
[----:B------:R-:W-:Y:S04]  /*1020*/  LDS R4, [R8+0x40] ;  /* 0x0000400008047984 */ /* 0x000fe80000000800 */
[----:B------:R-:W0:Y:S04]  /*1030*/  LDS R5, [R8] ;  /* 0x0000000008057984 */ /* 0x000e280000000800 */
[----:B------:R-:W1:Y:S04]  /*1040*/  LDS R6, [R8+0x40] ;  /* 0x0000400008067984 */ /* 0x000e680000000800 */
[----:B------:R-:W2:Y:S01]  /*1050*/  LDS R10, [R8] ;  /* 0x00000000080a7984 */ /* 0x000ea20000000800 */
[----:B0-----:R-:W-:Y:S01]  /*1060*/  IADD3 R4, PT, PT, R4, -R5, RZ ;  /* 0x8000000504047210 */ /* 0x001fe20007ffe0ff */
[----:B-1----:R-:W-:-:S02]  /*1070*/  IMAD R9, R6, 0x4, R11 ;  /* 0x0000000406097824 */ /* 0x002fc400078e020b */
[----:B--2---:R-:W-:-:S03]  /*1080*/  IMAD R7, R10, 0x4, R11 ;  /* 0x000000040a077824 */ /* 0x004fc600078e020b */
[----:B------:R-:W-:Y:S04]  /*1090*/  LDS R6, [R9+0xa00] ;  /* 0x000a000009067984 */ /* 0x000fe80000000800 */
[----:B------:R-:W0:Y:S02]  /*10a0*/  LDS R7, [R7+0xa00] ;  /* 0x000a000007077984 */ /* 0x000e240000000800 */
[----:B0-----:R-:W-:-:S04]  /*10b0*/  ISETP.GE.AND P0, PT, R6, R7, PT ;  /* 0x000000070600720c */ /* 0x001fc80003f06270 */
[----:B------:R-:W-:-:S05]  /*10c0*/  SEL R3, R4, RZ, !P0 ;  /* 0x000000ff04037207 */ /* 0x000fca0004000000 */
[----:B------:R-:W-:-:S05]  /*10d0*/  IMAD.IADD R3, R2, 0x1, R3 ;  /* 0x0000000102037824 */ /* 0x000fca00078e0203 */
[----:B------:R-:W-:Y:S04]  /*10e0*/  STS [R8], R3 ;  /* 0x0000000308007388 */ /* 0x000fe80000000800 */
[----:B------:R-:W-:Y:S04]  /*10f0*/  LDS R2, [R8] ;  /* 0x0000000008027984 */ /* 0x000fe80000000800 */
[----:B------:R-:W-:Y:S04]  /*1100*/  LDS R4, [R8+0x20] ;  /* 0x0000200008047984 */ /* 0x000fe80000000800 */
[----:B------:R-:W0:Y:S04]  /*1110*/  LDS R5, [R8] ;  /* 0x0000000008057984 */ /* 0x000e280000000800 */
[----:B------:R-:W1:Y:S04]  /*1120*/  LDS R6, [R8+0x20] ;  /* 0x0000200008067984 */ /* 0x000e680000000800 */
[----:B------:R-:W2:Y:S01]  /*1130*/  LDS R10, [R8] ;  /* 0x00000000080a7984 */ /* 0x000ea20000000800 */
[----:B0-----:R-:W-:-:S02]  /*1140*/  IMAD.IADD R4, R4, 0x1, -R5 ;  /* 0x0000000104047824 */ /* 0x001fc400078e0a05 */
[----:B-1----:R-:W-:Y:S01]  /*1150*/  IMAD R9, R6, 0x4, R11 ;  /* 0x0000000406097824 */ /* 0x002fe200078e020b */
[----:B--2---:R-:W-:-:S04]  /*1160*/  LEA R7, R10, R11, 0x2 ;  /* 0x0000000b0a077211 */ /* 0x004fc800078e10ff */
        /* <DEDUP_REMOVED lines=11> */
[----:B0-----:R-:W-:-:S02]  /*1220*/  IADD3 R4, PT, PT, R4, -R5, RZ ;  /* 0x8000000504047210 */ /* 0x001fc40007ffe0ff */
[----:B-1----:R-:W-:Y:S01]  /*1230*/  LEA R9, R6, R11, 0x2 ;  /* 0x0000000b06097211 */ /* 0x002fe200078e10ff */
[----:B--2---:R-:W-:-:S04]  /*1240*/  IMAD R7, R10, 0x4, R11 ;  /* 0x000000040a077824 */ /* 0x004fc800078e020b */
        /* <DEDUP_REMOVED lines=27> */
[----:B--2---:R-:W-:-:S05]  /*1400*/  IMAD R7, R10, 0x4, R11 ;  /* 0x000000040a077824 */ /* 0x004fca00078e020b */
[----:B------:R-:W-:Y:S04]  /*1410*/  LDS R6, [R6+0xa00] ;  /* 0x000a000006067984 */ /* 0x000fe80000000800 */
[----:B------:R-:W0:Y:S02]  /*1420*/  LDS R7, [R7+0xa00] ;  /* 0x000a000007077984 */ /* 0x000e240000000800 */
[----:B0-----:R-:W-:-:S04]  /*1430*/  ISETP.GE.AND P0, PT, R6, R7, PT ;  /* 0x000000070600720c */ /* 0x001fc80003f06270 */
[----:B------:R-:W-:-:S05]  /*1440*/  SEL R3, R4, RZ, !P0 ;  /* 0x000000ff04037207 */ /* 0x000fca0004000000 */
[----:B------:R-:W-:-:S05]  /*1450*/  IMAD.IADD R3, R2, 0x1, R3 ;  /* 0x0000000102037824 */ /* 0x000fca00078e0203 */
[----:B------:R4:W-:Y:S02]  /*1460*/  STS [R8], R3 ;  /* 0x0000000308007388 */ /* 0x0009e40000000800 */
.L_x_41:
[----:B------:R-:W-:Y:S05]  /*1470*/  BSYNC.RECONVERGENT B0 ;  /* 0x0000000000007941 */ /* 0x000fea0003800200 */
.L_x_40:
[----:B------:R-:W-:Y:S06]  /*1480*/  BAR.SYNC.DEFER_BLOCKING 0x0 ;  /* 0x0000000000007b1d */ /* 0x000fec0000010000 */
[----:B------:R-:W-:Y:S04]  /*1490*/  BSSY.RECONVERGENT B0, `(.L_x_42) ;  /* 0x000000c000007945 */ /* 0x000fe80003800200 */
[----:B------:R-:W-:Y:S05]  /*14a0*/  @P1 BRA `(.L_x_43) ;  /* 0x0000000000281947 */ /* 0x000fea0003800000 */
[----:B------:R-:W5:Y:S01]  /*14b0*/  S2UR UR6, SR_CgaCtaId ;  /* 0x00000000000679c3 */ /* 0x000f620000008800 */
[----:B------:R-:W-:Y:S01]  /*14c0*/  UMOV UR4, 0x400 ;  /* 0x0000040000047882 */ /* 0x000fe20000000000 */
[----:B-12---:R-:W1:Y:S06]  /*14d0*/  S2R R5, SR_CTAID.Y ;  /* 0x0000000000057919 */ /* 0x006e6c0000002600 */
[----:B0--34-:R-:W0:Y:S01]  /*14e0*/  LDC.64 R2, c[0x0][0x380] ;  /* 0x0000e000ff027b82 */ /* 0x019e220000000a00 */
[----:B-----5:R-:W-:-:S09]  /*14f0*/  ULEA UR4, UR6, UR4, 0x18 ;  /* 0x0000000406047291 */ /* 0x020fd2000f8ec0ff */
[----:B------:R-:W2:Y:S01]  /*1500*/  LDS R4, [UR4] ;  /* 0x00000004ff047984 */ /* 0x000ea20008000800 */
[----:B-1----:R-:W-:-:S04]  /*1510*/  IMAD R5, R5, UR5, RZ ;  /* 0x0000000505057c24 */ /* 0x002fc8000f8e02ff */
[C---:B0-----:R-:W-:Y:S01]  /*1520*/  IMAD.WIDE.U32 R2, R5.reuse, 0xc0, R2 ;  /* 0x000000c005027825 */ /* 0x041fe200078e0002 */
[----:B--2---:R-:W-:-:S05]  /*1530*/  IADD3 R5, PT, PT, R5, R4, RZ ;  /* 0x0000000405057210 */ /* 0x004fca0007ffe0ff */
[----:B------:R0:W-:Y:S02]  /*1540*/  STG.E desc[UR10][R2.64+0x20], R5 ;  /* 0x0000200502007986 */ /* 0x0001e4000c10190a */
.L_x_43:
[----:B------:R-:W-:Y:S05]  /*1550*/  BSYNC.RECONVERGENT B0 ;  /* 0x0000000000007941 */ /* 0x000fea0003800200 */
.L_x_42:
[----:B------:R-:W-:Y:S05]  /*1560*/  @P2 EXIT ;  /* 0x000000000000294d */ /* 0x000fea0003800000 */
[----:B-1----:R-:W1:Y:S01]  /*1570*/  S2R R7, SR_CTAID.Y ;  /* 0x0000000000077919 */ /* 0x002e620000002600 */
[----:B0--34-:R-:W0:Y:S01]  /*1580*/  LDC.64 R2, c[0x0][0x380] ;  /* 0x0000e000ff027b82 */ /* 0x019e220000000a00 */
[----:B--2---:R-:W2:Y:S01]  /*1590*/  LDS R5, [R8+0xa00] ;  /* 0x000a000008057984 */ /* 0x004ea20000000800 */
[----:B-1----:R-:W-:-:S04]  /*15a0*/  IMAD R7, R7, UR5, R0 ;  /* 0x0000000507077c24 */ /* 0x002fc8000f8e0200 */
[----:B0-----:R-:W-:-:S05]  /*15b0*/  IMAD.WIDE.U32 R2, R7, 0xc0, R2 ;  /* 0x000000c007027825 */ /* 0x001fca00078e0002 */
[----:B--2---:R-:W-:Y:S01]  /*15c0*/  STG.E desc[UR10][R2.64+0x10], R5 ;  /* 0x0000100502007986 */ /* 0x004fe2000c10190a */
[----:B------:R-:W-:Y:S05]  /*15d0*/  EXIT ;  /* 0x000000000000794d */ /* 0x000fea0003800000 */
.L_x_44:
        /* <DEDUP_REMOVED lines=10> */
.L_x_116:


//--------------------- .text.cudaSumResidual     --------------------------
	.section	.text.cudaSumResidual,"ax",@progbits
	.align	128
        .global         cudaSumResidual
        .type           cudaSumResidual,@function
        .size           cudaSumResidual,(.L_x_117 - cudaSumResidual)
        .other          cudaSumResidual,@"STO_CUDA_ENTRY STV_DEFAULT"
cudaSumResidual:
.text.cudaSumResidual:
[----:B------:R-:W-:Y:S01]  /*0000*/  LDC R1, c[0x0][0x37c] ;  /* 0x0000df00ff017b82 */ /* 0x000fe20000000800 */
[----:B------:R-:W0:Y:S01]  /*0010*/  S2R R0, SR_TID.X ;  /* 0x0000000000007919 */ /* 0x000e220000002100 */
[----:B------:R-:W1:Y:S01]  /*0020*/  LDCU.64 UR6, c[0x0][0x358] ;  /* 0x00006b00ff0677ac */ /* 0x000e620008000a00 */
[----:B0-----:R-:W-:-:S13]  /*0030*/  ISETP.GT.U32.AND P0, PT, R0, 0x2f, PT ;  /* 0x0000002f0000780c */ /* 0x001fda0003f04070 */
[----:B------:R-:W0:Y:S01]  /*0040*/  @!P0 S2R R5, SR_CTAID.Y ;  /* 0x0000000000058919 */ /* 0x000e220000002600 */
[----:B------:R-:W0:Y:S02]  /*0050*/  @!P0 LDC.64 R2, c[0x0][0x380] ;  /* 0x0000e000ff028b82 */ /* 0x000e240000000a00 */
[----:B0-----:R-:W-:-:S04]  /*0060*/  @!P0 IMAD.WIDE.U32 R2, R5, 0xc0, R2 ;  /* 0x000000c005028825 */ /* 0x001fc800078e0002 */
[C---:B------:R-:W-:Y:S02]  /*0070*/  @!P0 IMAD.WIDE.U32 R4, R0.reuse, 0x4, R2 ;  /* 0x0000000400048825 */ /* 0x040fe400078e0002 */
[----:B------:R-:W0:Y:S04]  /*0080*/  S2UR UR5, SR_CgaCtaId ;  /* 0x00000000000579c3 */ /* 0x000e280000008800 */
[----:B-1----:R-:W2:Y:S01]  /*0090*/  @!P0 LDG.E R5, desc[UR6][R4.64] ;  /* 0x0000000604058981 */ /* 0x002ea2000c1e1900 */
[----:B------:R-:W-:Y:S01]  /*00a0*/  UMOV UR4, 0x400 ;  /* 0x0000040000047882 */ /* 0x000fe20000000000 */
[----:B------:R-:W-:Y:S02]  /*00b0*/  BSSY.RECONVERGENT B0, `(.L_x_45) ;  /* 0x000000f000007945 */ /* 0x000fe40003800200 */
[----:B------:R-:W1:Y:S01]  /*00c0*/  LDC R3, c[0x0][0x390] ;  /* 0x0000e400ff037b82 */ /* 0x000e620000000800 */
[----:B------:R-:W-:Y:S01]  /*00d0*/  ISETP.GT.U32.AND P2, PT, R0, 0x1f, PT ;  /* 0x0000001f0000780c */ /* 0x000fe20003f44070 */
[----:B------:R-:W-:Y:S01]  /*00e0*/  IMAD.MOV.U32 R7, RZ, RZ, RZ ;  /* 0x000000ffff077224 */ /* 0x000fe200078e00ff */
[----:B0-----:R-:W-:-:S06]  /*00f0*/  ULEA UR4, UR5, UR4, 0x18 ;  /* 0x0000000405047291 */ /* 0x001fcc000f8ec0ff */
[C---:B------:R-:W-:Y:S02]  /*0100*/  LEA R2, R0.reuse, UR4, 0x2 ;  /* 0x0000000400027c11 */ /* 0x040fe4000f8e10ff */
[----:B-1----:R-:W-:-:S03]  /*0110*/  ISETP.GE.AND P1, PT, R0, R3, PT ;  /* 0x000000030000720c */ /* 0x002fc60003f26270 */
[----:B--2---:R0:W-:Y:S01]  /*0120*/  @!P0 STS [R2+0x400], R5 ;  /* 0x0004000502008388 */ /* 0x0041e20000000800 */
[----:B------:R-:W-:Y:S09]  /*0130*/  BAR.SYNC.DEFER_BLOCKING 0x0 ;  /* 0x0000000000007b1d */ /* 0x000ff20000010000 */
[----:B------:R-:W-:Y:S05]  /*0140*/  @P1 BRA `(.L_x_46) ;  /* 0x0000000000141947 */ /* 0x000fea0003800000 */
[----:B------:R-:W1:Y:S08]  /*0150*/  S2UR UR5, SR_CTAID.Y ;  /* 0x00000000000579c3 */ /* 0x000e700000002600 */
[----:B0-----:R-:W0:Y:S01]  /*0160*/  LDC.64 R4, c[0x0][0x388] ;  /* 0x0000e200ff047b82 */ /* 0x001e220000000a00 */
[----:B-1----:R-:W-:-:S04]  /*0170*/  IMAD R7, R3, UR5, R0 ;  /* 0x0000000503077c24 */ /* 0x002fc8000f8e0200 */
[----:B0-----:R-:W-:-:S05]  /*0180*/  IMAD.WIDE.U32 R4, R7, 0x4, R4 ;  /* 0x0000000407047825 */ /* 0x001fca00078e0004 */
[----:B------:R1:W5:Y:S02]  /*0190*/  LDG.E R7, desc[UR6][R4.64] ;  /* 0x0000000604077981 */ /* 0x000364000c1e1900 */
.L_x_46:
[----:B------:R-:W-:Y:S05]  /*01a0*/  BSYNC.RECONVERGENT B0 ;  /* 0x0000000000007941 */ /* 0x000fea0003800200 */
.L_x_45:
[----:B-----5:R-:W-:Y:S01]  /*01b0*/  STS [R2], R7 ;  /* 0x0000000702007388 */ /* 0x020fe20000000800 */
[----:B------:R-:W-:Y:S01]  /*01c0*/  BAR.SYNC.DEFER_BLOCKING 0x0 ;  /* 0x0000000000007b1d */ /* 0x000fe20000010000 */
[----:B------:R-:W-:-:S05]  /*01d0*/  ISETP.NE.AND P0, PT, R0, RZ, PT ;  /* 0x000000ff0000720c */ /* 0x000fca0003f05270 */
[----:B-1----:R-:W-:Y:S04]  /*01e0*/  @!P2 LDS R4, [R2+0x80] ;  /* 0x000080000204a984 */ /* 0x002fe80000000800 */
[----:B0-----:R-:W0:Y:S02]  /*01f0*/  @!P2 LDS R5, [R2] ;  /* 0x000000000205a984 */ /* 0x001e240000000800 */
[----:B0-----:R-:W-:-:S05]  /*0200*/  @!P2 IADD3 R5, PT, PT, R4, R5, RZ ;  /* 0x000000050405a210 */ /* 0x001fca0007ffe0ff */
[----:B------:R-:W-:Y:S01]  /*0210*/  @!P2 STS [R2], R5 ;  /* 0x000000050200a388 */ /* 0x000fe20000000800 */
[----:B------:R-:W-:Y:S06]  /*0220*/  BAR.SYNC.DEFER_BLOCKING 0x0 ;  /* 0x0000000000007b1d */ /* 0x000fec0000010000 */
[----:B------:R-:W-:Y:S04]  /*0230*/  LDS R4, [R2+0x40] ;  /* 0x0000400002047984 */ /* 0x000fe80000000800 */
[----:B------:R-:W0:Y:S02]  /*0240*/  LDS R9, [R2] ;  /* 0x0000000002097984 */ /* 0x000e240000000800 */
[----:B0-----:R-:W-:-:S05]  /*0250*/  IMAD.IADD R9, R4, 0x1, R9 ;  /* 0x0000000104097824 */ /* 0x001fca00078e0209 */
[----:B------:R-:W-:Y:S04]  /*0260*/  STS [R2], R9 ;  /* 0x0000000902007388 */ /* 0x000fe80000000800 */
[----:B------:R-:W-:Y:S04]  /*0270*/  LDS R4, [R2+0x20] ;  /* 0x0000200002047984 */ /* 0x000fe80000000800 */
[----:B------:R-:W0:Y:S02]  /*0280*/  LDS R7, [R2] ;  /* 0x0000000002077984 */ /* 0x000e240000000800 */
[----:B0-----:R-:W-:-:S05]  /*0290*/  IADD3 R7, PT, PT, R4, R7, RZ ;  /* 0x0000000704077210 */ /* 0x001fca0007ffe0ff */
[----:B------:R-:W-:Y:S04]  /*02a0*/  STS [R2], R7 ;  /* 0x0000000702007388 */ /* 0x000fe80000000800 */
        /* <DEDUP_REMOVED lines=11> */
[----:B------:R0:W-:Y:S01]  /*0360*/  STS [R2], R9 ;  /* 0x0000000902007388 */ /* 0x0001e20000000800 */
[----:B------:R-:W-:Y:S05]  /*0370*/  @P0 EXIT ;  /* 0x000000000000094d */ /* 0x000fea0003800000 */
[----:B------:R-:W1:Y:S02]  /*0380*/  LDS.128 R4, [UR4+0x410] ;  /* 0x00041004ff047984 */ /* 0x000e640008000c00 */
[----:B-1----:R-:W-:Y:S01]  /*0390*/  ISETP.NE.AND P0, PT, R5, RZ, PT ;  /* 0x000000ff0500720c */ /* 0x002fe20003f05270 */
[----:B------:R-:W-:-:S12]  /*03a0*/  IMAD R0, R6, R7, RZ ;  /* 0x0000000706007224 */ /* 0x000fd800078e02ff */
[----:B------:R-:W-:Y:S05]  /*03b0*/  @!P0 BRA `(.L_x_47) ;  /* 0x0000000000488947 */ /* 0x000fea0003800000 */
[----:B------:R-:W-:-:S13]  /*03c0*/  ISETP.NE.AND P0, PT, R5, 0x20, PT ;  /* 0x000000200500780c */ /* 0x000fda0003f05270 */
[----:B------:R-:W-:Y:S05]  /*03d0*/  @!P0 BRA `(.L_x_48) ;  /* 0x0000000000208947 */ /* 0x000fea0003800000 */
[----:B------:R-:W-:Y:S02]  /*03e0*/  ISETP.NE.AND P0, PT, R5, 0x8, PT ;  /* 0x000000080500780c */ /* 0x000fe40003f05270 */
[----:B------:R-:W-:-:S11]  /*03f0*/  MOV R5, R0 ;  /* 0x0000000000057202 */ /* 0x000fd60000000f00 */
[----:B------:R-:W-:Y:S05]  /*0400*/  @P0 BRA `(.L_x_49) ;  /* 0x0000000000440947 */ /* 0x000fea0003800000 */
[----:B------:R-:W-:Y:S04]  /*0410*/  LDS R3, [UR4+0x400] ;  /* 0x00040004ff037984 */ /* 0x000fe80008000800 */
[----:B0-----:R-:W0:Y:S02]  /*0420*/  LDS R2, [UR4] ;  /* 0x00000004ff027984 */ /* 0x001e240008000800 */
[----:B0-----:R-:W-:-:S04]  /*0430*/  IMAD R2, R6, R3, R2 ;  /* 0x0000000306027224 */ /* 0x001fc800078e0202 */
[----:B------:R-:W-:Y:S01]  /*0440*/  VIADD R5, R2, 0x6 ;  /* 0x0000000602057836 */ /* 0x000fe20000000000 */
[----:B------:R-:W-:Y:S06]  /*0450*/  BRA `(.L_x_49) ;  /* 0x0000000000307947 */ /* 0x000fec0003800000 */
.L_x_48:
[----:B------:R-:W1:Y:S04]  /*0460*/  LDS R5, [UR4+0x40c] ;  /* 0x00040c04ff057984 */ /* 0x000e680008000800 */
[----:B0-----:R-:W0:Y:S04]  /*0470*/  LDS R2, [UR4] ;  /* 0x00000004ff027984 */ /* 0x001e280008000800 */
[----:B------:R-:W2:Y:S01]  /*0480*/  LDS R4, [UR4+0x400] ;  /* 0x00040004ff047984 */ /* 0x000ea20008000800 */
[----:B-1----:R-:W-:Y:S01]  /*0490*/  IADD3 R6, PT, PT, R6, R5, RZ ;  /* 0x0000000506067210 */ /* 0x002fe20007ffe0ff */
[----:B0-----:R-:W-:-:S04]  /*04a0*/  IMAD R3, R3, 0x2, R2 ;  /* 0x0000000203037824 */ /* 0x001fc800078e0202 */
[----:B--2---:R-:W-:-:S05]  /*04b0*/  IMAD R3, R4, R6, R3 ;  /* 0x0000000604037224 */ /* 0x004fca00078e0203 */
[----:B------:R-:W-:Y:S01]  /*04c0*/  IADD3 R5, PT, PT, R3, 0xf, RZ ;  /* 0x0000000f03057810 */ /* 0x000fe20007ffe0ff */
[----:B------:R-:W-:Y:S06]  /*04d0*/  BRA `(.L_x_49) ;  /* 0x0000000000107947 */ /* 0x000fec0003800000 */
.L_x_47:
[----:B0-----:R-:W0:Y:S02]  /*04e0*/  LDS R2, [UR4] ;  /* 0x00000004ff027984 */ /* 0x001e240008000800 */
[----:B0-----:R-:W-:-:S13]  /*04f0*/  ISETP.NE.AND P0, PT, R2, RZ, PT ;  /* 0x000000ff0200720c */ /* 0x001fda0003f05270 */
[----:B------:R-:W-:-:S04]  /*0500*/  @P0 IMAD R6, R6, R7, R6 ;  /* 0x0000000706060224 */ /* 0x000fc800078e0206 */
[----:B------:R-:W-:-:S07]  /*0510*/  IMAD.MOV.U32 R5, RZ, RZ, R6 ;  /* 0x000000ffff057224 */ /* 0x000fce00078e0006 */
.L_x_49:
[----:B------:R-:W1:Y:S01]  /*0520*/  S2R R7, SR_CTAID.Y ;  /* 0x0000000000077919 */ /* 0x000e620000002600 */
[----:B0-----:R-:W1:Y:S01]  /*0530*/  LDC.64 R2, c[0x0][0x380] ;  /* 0x0000e000ff027b82 */ /* 0x001e620000000a00 */
[----:B------:R-:W-:Y:S01]  /*0540*/  VIMNMX R5, PT, PT, R0, R5, PT ;  /* 0x0000000500057248 */ /* 0x000fe20003fe0100 */
[----:B-1----:R-:W-:-:S05]  /*0550*/  IMAD.WIDE.U32 R2, R7, 0xc0, R2 ;  /* 0x000000c007027825 */ /* 0x002fca00078e0002 */
[----:B------:R-:W-:Y:S01]  /*0560*/  STG.E desc[UR6][R2.64+0x10], R5 ;  /* 0x0000100502007986 */ /* 0x000fe2000c101906 */
[----:B------:R-:W-:Y:S05]  /*0570*/  EXIT ;  /* 0x000000000000794d */ /* 0x000fea0003800000 */
.L_x_50:
        /* <DEDUP_REMOVED lines=16> */
.L_x_117:


//--------------------- .text.cudaSumResidualChunks --------------------------
	.section	.text.cudaSumResidualChunks,"ax",@progbits
	.align	128
        .global         cudaSumResidualChunks
        .type           cudaSumResidualChunks,@function
        .size           cudaSumResidualChunks,(.L_x_118 - cudaSumResidualChunks)
        .other          cudaSumResidualChunks,@"STO_CUDA_ENTRY STV_DEFAULT"
cudaSumResidualChunks:
.text.cudaSumResidualChunks:
[----:B------:R-:W-:Y:S01]  /*0000*/  LDC R1, c[0x0][0x37c] ;  /* 0x0000df00ff017b82 */ /* 0x000fe20000000800 */
[----:B------:R-:W0:Y:S07]  /*0010*/  S2R R0, SR_CTAID.Y ;  /* 0x0000000000007919 */ /* 0x000e2e0000002600 */
[----:B------:R-:W0:Y:S01]  /*0020*/  LDC.64 R4, c[0x0][0x388] ;  /* 0x0000e200ff047b82 */ /* 0x000e220000000a00 */
[----:B------:R-:W1:Y:S07]  /*0030*/  LDCU.64 UR4, c[0x0][0x358] ;  /* 0x00006b00ff0477ac */ /* 0x000e6e0008000a00 */
[----:B------:R-:W2:Y:S08]  /*0040*/  S2UR UR6, SR_CTAID.X ;  /* 0x00000000000679c3 */ /* 0x000eb00000002500 */
[----:B------:R-:W2:Y:S01]  /*0050*/  LDC.64 R10, c[0x0][0x398] ;  /* 0x0000e600ff0a7b82 */ /* 0x000ea20000000a00 */
[----:B0-----:R-:W-:-:S06]  /*0060*/  IMAD.WIDE.U32 R4, R0, 0xc0, R4 ;  /* 0x000000c000047825 */ /* 0x001fcc00078e0004 */
[----:B-1----:R-:W2:Y:S01]  /*0070*/  LDG.E R4, desc[UR4][R4.64] ;  /* 0x0000000404047981 */ /* 0x002ea2000c1e1900 */
[----:B------:R-:W0:Y:S01]  /*0080*/  S2R R2, SR_TID.X ;  /* 0x0000000000027919 */ /* 0x000e220000002100 */
[----:B--2---:R-:W-:Y:S02]  /*0090*/  IMAD R3, R11, UR6, R4 ;  /* 0x000000060b037c24 */ /* 0x004fe4000f8e0204 */
[----:B------:R-:W-:Y:S02]  /*00a0*/  IMAD.MOV.U32 R4, RZ, RZ, RZ ;  /* 0x000000ffff047224 */ /* 0x000fe400078e00ff */
[----:B------:R-:W-:-:S05]  /*00b0*/  IMAD.MOV R3, RZ, RZ, -R3 ;  /* 0x000000ffff037224 */ /* 0x000fca00078e0a03 */
[----:B------:R-:W-:-:S04]  /*00c0*/  VIADDMNMX R3, R3, R10, R11, PT ;  /* 0x0000000a03037246 */ /* 0x000fc8000380010b */
[----:B0-----:R-:W-:-:S13]  /*00d0*/  ISETP.GE.AND P0, PT, R2, R3, PT ;  /* 0x000000030200720c */ /* 0x001fda0003f06270 */
[----:B------:R-:W0:Y:S01]  /*00e0*/  @!P0 LDC.64 R6, c[0x0][0x390] ;  /* 0x0000e400ff068b82 */ /* 0x000e220000000a00 */
[----:B------:R-:W-:-:S05]  /*00f0*/  @!P0 IMAD.SHL.U32 R9, R0, 0x2000, RZ ;  /* 0x0000200000098824 */ /* 0x000fca00078e00ff */
[----:B------:R-:W-:-:S05]  /*0100*/  @!P0 LOP3.LUT R8, R9, R2, RZ, 0xfc, !PT ;  /* 0x0000000209088212 */ /* 0x000fca00078efcff */
[----:B------:R-:W-:-:S04]  /*0110*/  @!P0 IMAD R5, R11, UR6, R8 ;  /* 0x000000060b058c24 */ /* 0x000fc8000f8e0208 */
[----:B0-----:R-:W-:-:S05]  /*0120*/  @!P0 IMAD.WIDE.U32 R6, R5, 0x4, R6 ;  /* 0x0000000405068825 */ /* 0x001fca00078e0006 */
[----:B------:R-:W2:Y:S01]  /*0130*/  @!P0 LDG.E R4, desc[UR4][R6.64] ;  /* 0x0000000406048981 */ /* 0x000ea2000c1e1900 */
[----:B------:R-:W-:Y:S02]  /*0140*/  MOV R5, 0x400 ;  /* 0x0000040000057802 */ /* 0x000fe40000000f00 */
[C---:B------:R-:W-:Y:S01]  /*0150*/  ISETP.GT.U32.AND P1, PT, R2.reuse, 0x7f, PT ;  /* 0x0000007f0200780c */ /* 0x040fe20003f24070 */
[----:B------:R-:W0:Y:S01]  /*0160*/  S2R R8, SR_CgaCtaId ;  /* 0x0000000000087919 */ /* 0x000e220000008800 */
[----:B------:R-:W-:Y:S02]  /*0170*/  ISETP.GT.U32.AND P0, PT, R2, 0x3f, PT ;  /* 0x0000003f0200780c */ /* 0x000fe40003f04070 */
[----:B0-----:R-:W-:-:S05]  /*0180*/  LEA R5, R8, R5, 0x18 ;  /* 0x0000000508057211 */ /* 0x001fca00078ec0ff */
[----:B------:R-:W-:-:S05]  /*0190*/  IMAD R8, R2, -0x4, R5 ;  /* 0xfffffffc02087824 */ /* 0x000fca00078e0205 */
[----:B------:R-:W-:Y:S01]  /*01a0*/  STS [R8+0x3fc], RZ ;  /* 0x0003fcff08007388 */ /* 0x000fe20000000800 */
[----:B--2---:R-:W-:Y:S01]  /*01b0*/  IMAD.SHL.U32 R9, R4, 0x2, RZ ;  /* 0x0000000204097824 */ /* 0x004fe200078e00ff */
[----:B------:R-:W-:-:S04]  /*01c0*/  SHF.R.S32.HI R4, RZ, 0x1f, R4 ;  /* 0x0000001fff047819 */ /* 0x000fc80000011404 */
[----:B------:R-:W-:Y:S01]  /*01d0*/  LOP3.LUT R9, R9, R4, RZ, 0x3c, !PT ;  /* 0x0000000409097212 */ /* 0x000fe200078e3cff */
[----:B------:R-:W-:-:S05]  /*01e0*/  IMAD R4, R2, 0x4, R5 ;  /* 0x0000000402047824 */ /* 0x000fca00078e0205 */
[----:B------:R-:W-:Y:S01]  /*01f0*/  STS [R4], R9 ;  /* 0x0000000904007388 */ /* 0x000fe20000000800 */
[----:B------:R-:W-:Y:S06]  /*0200*/  BAR.SYNC.DEFER_BLOCKING 0x0 ;  /* 0x0000000000007b1d */ /* 0x000fec0000010000 */
[----:B------:R-:W-:Y:S04]  /*0210*/  @!P1 LDS R6, [R4+0x200] ;  /* 0x0002000004069984 */ /* 0x000fe80000000800 */
[----:B------:R-:W0:Y:S02]  /*0220*/  @!P1 LDS R7, [R4] ;  /* 0x0000000004079984 */ /* 0x000e240000000800 */
[----:B0-----:R-:W-:-:S05]  /*0230*/  @!P1 IMAD.IADD R7, R6, 0x1, R7 ;  /* 0x0000000106079824 */ /* 0x001fca00078e0207 */
[----:B------:R-:W-:Y:S01]  /*0240*/  @!P1 STS [R4], R7 ;  /* 0x0000000704009388 */ /* 0x000fe20000000800 */
[----:B------:R-:W-:Y:S01]  /*0250*/  BAR.SYNC.DEFER_BLOCKING 0x0 ;  /* 0x0000000000007b1d */ /* 0x000fe20000010000 */
[----:B------:R-:W-:-:S05]  /*0260*/  ISETP.GT.U32.AND P1, PT, R2, 0x1f, PT ;  /* 0x0000001f0200780c */ /* 0x000fca0003f24070 */
[----:B------:R-:W-:Y:S04]  /*0270*/  @!P0 LDS R6, [R4+0x100] ;  /* 0x0001000004068984 */ /* 0x000fe80000000800 */
[----:B------:R-:W0:Y:S02]  /*0280*/  @!P0 LDS R11, [R4] ;  /* 0x00000000040b8984 */ /* 0x000e240000000800 */
[----:B0-----:R-:W-:-:S05]  /*0290*/  @!P0 IADD3 R11, PT, PT, R6, R11, RZ ;  /* 0x0000000b060b8210 */ /* 0x001fca0007ffe0ff */
[----:B------:R-:W-:Y:S01]  /*02a0*/  @!P0 STS [R4], R11 ;  /* 0x0000000b04008388 */ /* 0x000fe20000000800 */
[----:B------:R-:W-:Y:S06]  /*02b0*/  BAR.SYNC.DEFER_BLOCKING 0x0 ;  /* 0x0000000000007b1d */ /* 0x000fec0000010000 */
[----:B------:R-:W-:Y:S04]  /*02c0*/  @!P1 LDS R6, [R4+0x80] ;  /* 0x0000800004069984 */ /* 0x000fe80000000800 */
[----:B------:R-:W0:Y:S02]  /*02d0*/  @!P1 LDS R9, [R4] ;  /* 0x0000000004099984 */ /* 0x000e240000000800 */
[----:B0-----:R-:W-:-:S05]  /*02e0*/  @!P1 IMAD.IADD R9, R6, 0x1, R9 ;  /* 0x0000000106099824 */ /* 0x001fca00078e0209 */
[----:B------:R-:W-:Y:S01]  /*02f0*/  @!P1 STS [R4], R9 ;  /* 0x0000000904009388 */ /* 0x000fe20000000800 */
[----:B------:R-:W-:Y:S06]  /*0300*/  BAR.SYNC.DEFER_BLOCKING 0x0 ;  /* 0x0000000000007b1d */ /* 0x000fec0000010000 */
[----:B------:R-:W-:Y:S04]  /*0310*/  LDS R6, [R4+0x40] ;  /* 0x0000400004067984 */ /* 0x000fe80000000800 */
[----:B------:R-:W-:Y:S04]  /*0320*/  LDS R7, [R4] ;  /* 0x0000000004077984 */ /* 0x000fe80000000800 */
[----:B------:R-:W0:Y:S04]  /*0330*/  LDS R8, [R4+0x20] ;  /* 0x0000200004087984 */ /* 0x000e280000000800 */
[----:B------:R-:W-:Y:S04]  /*0340*/  LDS R13, [R4+0x10] ;  /* 0x00001000040d7984 */ /* 0x000fe80000000800 */
[----:B------:R-:W1:Y:S04]  /*0350*/  LDS R10, [R4+0x8] ;  /* 0x00000800040a7984 */ /* 0x000e680000000800 */
[----:B------:R-:W2:Y:S01]  /*0360*/  LDS R11, [R4+0x4] ;  /* 0x00000400040b7984 */ /* 0x000ea20000000800 */
[----:B0-----:R-:W-:-:S04]  /*0370*/  IADD3 R6, PT, PT, R8, R7, R6 ;  /* 0x0000000708067210 */ /* 0x001fc80007ffe006 */
[----:B-1----:R-:W-:-:S05]  /*0380*/  IADD3 R6, PT, PT, R10, R13, R6 ;  /* 0x0000000d0a067210 */ /* 0x002fca0007ffe006 */
[----:B--2---:R-:W-:-:S05]  /*0390*/  IMAD.IADD R11, R6, 0x1, R11 ;  /* 0x00000001060b7824 */ /* 0x004fca00078e020b */
[----:B------:R0:W-:Y:S01]  /*03a0*/  STS [R4], R11 ;  /* 0x0000000b04007388 */ /* 0x0001e20000000800 */
[----:B------:R-:W-:Y:S05]  /*03b0*/  @P1 EXIT ;  /* 0x000000000000194d */ /* 0x000fea0003800000 */
[----:B------:R-:W1:Y:S01]  /*03c0*/  LDS R7, [R5] ;  /* 0x0000000005077984 */ /* 0x000e620000000800 */
[----:B------:R-:W-:Y:S01]  /*03d0*/  ISETP.GT.U32.AND P0, PT, R2, 0xe, PT ;  /* 0x0000000e0200780c */ /* 0x000fe20003f04070 */
[--C-:B------:R-:W-:Y:S01]  /*03e0*/  IMAD R6, R3, R2, R3.reuse ;  /* 0x0000000203067224 */ /* 0x100fe200078e0203 */
[----:B------:R-:W-:Y:S01]  /*03f0*/  SHF.R.S32.HI R8, RZ, 0x1, R3 ;  /* 0x00000001ff087819 */ /* 0x000fe20000011403 */
[----:B------:R-:W2:Y:S02]  /*0400*/  LDS R9, [R4+0x420] ;  /* 0x0004200004097984 */ /* 0x000ea40000000800 */
[----:B------:R-:W-:Y:S02]  /*0410*/  VIADD R3, R6, 0x7fffff ;  /* 0x007fffff06037836 */ /* 0x000fe40000000000 */
[----:B------:R-:W-:Y:S04]  /*0420*/  LDS R10, [R4+0x410] ;  /* 0x00041000040a7984 */ /* 0x000fe80000000800 */
[----:B0-----:R-:W0:Y:S02]  /*0430*/  LDS R11, [R4+0x408] ;  /* 0x00040800040b7984 */ /* 0x001e240000000800 */
[----:B------:R-:W-:Y:S01]  /*0440*/  @!P0 IMAD.MOV R3, RZ, RZ, R6 ;  /* 0x000000ffff038224 */ /* 0x000fe200078e0206 */
[----:B------:R-:W-:Y:S01]  /*0450*/  ISETP.NE.AND P0, PT, R2, RZ, PT ;  /* 0x000000ff0200720c */ /* 0x000fe20003f05270 */
[----:B------:R-:W3:Y:S01]  /*0460*/  LDS R12, [R4+0x404] ;  /* 0x00040400040c7984 */ /* 0x000ee20000000800 */
[----:B-1----:R-:W-:-:S04]  /*0470*/  IADD3 R7, PT, PT, R7, -R8, RZ ;  /* 0x8000000807077210 */ /* 0x002fc80007ffe0ff */
[----:B------:R-:W-:-:S04]  /*0480*/  SHF.R.S32.HI R6, RZ, R2, R7 ;  /* 0x00000002ff067219 */ /* 0x000fc80000011407 */
[----:B--2---:R-:W-:-:S04]  /*0490*/  VIADDMNMX R3, R3, R6, R9, PT ;  /* 0x0000000603037246 */ /* 0x004fc80003800109 */
[----:B0-----:R-:W-:-:S04]  /*04a0*/  VIMNMX3 R3, R3, R10, R11, PT ;  /* 0x0000000a0303720f */ /* 0x001fc8000380010b */
[----:B---3--:R-:W-:-:S05]  /*04b0*/  VIMNMX R3, PT, PT, R3, R12, PT ;  /* 0x0000000c03037248 */ /* 0x008fca0003fe0100 */
[----:B------:R0:W-:Y:S01]  /*04c0*/  STS [R4+0x400], R3 ;  /* 0x0004000304007388 */ /* 0x0001e20000000800 */
[----:B------:R-:W-:Y:S05]  /*04d0*/  @P0 EXIT ;  /* 0x000000000000094d */ /* 0x000fea0003800000 */
[----:B------:R-:W1:Y:S01]  /*04e0*/  LDS R5, [R5+0x400] ;  /* 0x0004000005057984 */ /* 0x000e620000000800 */
[----:B------:R-:W2:Y:S08]  /*04f0*/  LDC R7, c[0x0][0x370] ;  /* 0x0000dc00ff077b82 */ /* 0x000eb00000000800 */
[----:B0-----:R-:W0:Y:S01]  /*0500*/  LDC.64 R2, c[0x0][0x380] ;  /* 0x0000e000ff027b82 */ /* 0x001e220000000a00 */
[----:B--2---:R-:W-:-:S04]  /*0510*/  IMAD R7, R0, R7, UR6 ;  /* 0x0000000600077e24 */ /* 0x004fc8000f8e0207 */
[----:B0-----:R-:W-:-:S05]  /*0520*/  IMAD.WIDE.U32 R2, R7, 0x4, R2 ;  /* 0x0000000407027825 */ /* 0x001fca00078e0002 */
[----:B-1----:R-:W-:Y:S01]  /*0530*/  STG.E desc[UR4][R2.64], R5 ;  /* 0x0000000502007986 */ /* 0x002fe2000c101904 */
[----:B------:R-:W-:Y:S05]  /*0540*/  EXIT ;  /* 0x000000000000794d */ /* 0x000fea0003800000 */
.L_x_51:
        /* <DEDUP_REMOVED lines=11> */
.L_x_118:


//--------------------- .text.cudaEstimateResidual --------------------------
	.section	.text.cudaEstimateResidual,"ax",@progbits
	.align	128
        .global         cudaEstimateResidual
        .type           cudaEstimateResidual,@function
        .size           cudaEstimateResidual,(.L_x_119 - cudaEstimateResidual)
        .other          cudaEstimateResidual,@"STO_CUDA_ENTRY STV_DEFAULT"
cudaEstimateResidual:
.text.cudaEstimateResidual:
[----:B------:R-:W-:Y:S01]  /*0000*/  LDC R1, c[0x0][0x37c] ;  /* 0x0000df00ff017b82 */ /* 0x000fe20000000800 */
[----:B------:R-:W0:Y:S01]  /*0010*/  S2R R7, SR_TID.X ;  /* 0x0000000000077919 */ /* 0x000e220000002100 */
[----:B------:R-:W1:Y:S01]  /*0020*/  LDCU UR6, c[0x0][0x360] ;  /* 0x00006c00ff0677ac */ /* 0x000e620008000800 */
[----:B------:R-:W2:Y:S01]  /*0030*/  S2R R0, SR_TID.Y ;  /* 0x0000000000007919 */ /* 0x000ea20000002200 */
[----:B------:R-:W3:Y:S01]  /*0040*/  LDCU.64 UR4, c[0x0][0x358] ;  /* 0x00006b00ff0477ac */ /* 0x000ee20008000a00 */
[----:B------:R-:W4:Y:S03]  /*0050*/  S2R R9, SR_CgaCtaId ;  /* 0x0000000000097919 */ /* 0x000f260000008800 */
[----:B------:R-:W5:Y:S08]  /*0060*/  S2UR UR7, SR_CTAID.X ;  /* 0x00000000000779c3 */ /* 0x000f700000002500 */
[----:B------:R-:W4:Y:S01]  /*0070*/  LDC R13, c[0x0][0x3a0] ;  /* 0x0000e800ff0d7b82 */ /* 0x000f220000000800 */
[----:B0-----:R-:W-:-:S13]  /*0080*/  ISETP.GT.U32.AND P0, PT, R7, 0xf, PT ;  /* 0x0000000f0700780c */ /* 0x001fda0003f04070 */
[----:B------:R-:W2:Y:S01]  /*0090*/  @!P0 S2R R5, SR_CTAID.Y ;  /* 0x0000000000058919 */ /* 0x000ea20000002600 */
[----:B------:R-:W2:Y:S08]  /*00a0*/  @!P0 LDC R4, c[0x0][0x364] ;  /* 0x0000d900ff048b82 */ /* 0x000eb00000000800 */
[----:B------:R-:W0:Y:S01]  /*00b0*/  @!P0 LDC.64 R2, c[0x0][0x390] ;  /* 0x0000e400ff028b82 */ /* 0x000e220000000a00 */
[----:B--2---:R-:W-:-:S04]  /*00c0*/  @!P0 IMAD R5, R5, R4, R0 ;  /* 0x0000000405058224 */ /* 0x004fc800078e0200 */
[----:B0-----:R-:W-:-:S04]  /*00d0*/  @!P0 IMAD.WIDE.U32 R2, R5, 0xc0, R2 ;  /* 0x000000c005028825 */ /* 0x001fc800078e0002 */
[----:B------:R-:W-:Y:S02]  /*00e0*/  @!P0 IMAD.WIDE.U32 R4, R7, 0x4, R2 ;  /* 0x0000000407048825 */ /* 0x000fe400078e0002 */
[----:B------:R-:W0:Y:S04]  /*00f0*/  LDC.64 R2, c[0x0][0x398] ;  /* 0x0000e600ff027b82 */ /* 0x000e280000000a00 */
[----:B---3--:R2:W3:Y:S01]  /*0100*/  @!P0 LDG.E R5, desc[UR4][R4.64] ;  /* 0x0000000404058981 */ /* 0x0084e2000c1e1900 */
[----:B-----5:R-:W-:Y:S01]  /*0110*/  UIADD3 UR8, UPT, UPT, -UR7, URZ, URZ ;  /* 0x000000ff07087290 */ /* 0x020fe2000fffe1ff */
[----:B------:R-:W-:Y:S01]  /*0120*/  MOV R6, 0x400 ;  /* 0x0000040000067802 */ /* 0x000fe20000000f00 */
[----:B-1----:R-:W-:Y:S01]  /*0130*/  IMAD R8, R0, UR6, RZ ;  /* 0x0000000600087c24 */ /* 0x002fe2000f8e02ff */
[----:B------:R-:W-:Y:S01]  /*0140*/  BSSY.RECONVERGENT B0, `(.L_x_52) ;  /* 0x0000013000007945 */ /* 0x000fe20003800200 */
[----:B------:R-:W-:Y:S01]  /*0150*/  IMAD.MOV.U32 R14, RZ, RZ, RZ ;  /* 0x000000ffff0e7224 */ /* 0x000fe200078e00ff */
[----:B----4-:R-:W-:Y:S01]  /*0160*/  LEA R6, R9, R6, 0x18 ;  /* 0x0000000609067211 */ /* 0x010fe200078ec0ff */
[----:B------:R-:W-:-:S04]  /*0170*/  IMAD.IADD R12, R8, 0x1, R7 ;  /* 0x00000001080c7824 */ /* 0x000fc800078e0207 */
[----:B------:R-:W-:-:S04]  /*0180*/  IMAD R10, R0, 0xc0, R6 ;  /* 0x000000c0000a7824 */ /* 0x000fc800078e0206 */
[----:B--2---:R-:W-:Y:S02]  /*0190*/  IMAD R4, R7, 0x4, R10 ;  /* 0x0000000407047824 */ /* 0x004fe400078e020a */
[----:B0-----:R-:W-:-:S05]  /*01a0*/  IMAD R9, R13, UR8, R3 ;  /* 0x000000080d097c24 */ /* 0x001fca000f8e0203 */
[----:B------:R-:W-:Y:S02]  /*01b0*/  VIADDMNMX R17, R13, R2, R9, PT ;  /* 0x000000020d117246 */ /* 0x000fe40003800109 */
[C---:B------:R-:W-:Y:S02]  /*01c0*/  LEA R9, R12.reuse, R6, 0x2 ;  /* 0x000000060c097211 */ /* 0x040fe400078e10ff */
[----:B------:R-:W-:Y:S01]  /*01d0*/  ISETP.GE.AND P1, PT, R12, R17, PT ;  /* 0x000000110c00720c */ /* 0x000fe20003f26270 */
[----:B---3--:R0:W-:Y:S01]  /*01e0*/  @!P0 STS [R4+0x880], R5 ;  /* 0x0008800504008388 */ /* 0x0081e20000000800 */
[----:B------:R-:W-:Y:S11]  /*01f0*/  BAR.SYNC.DEFER_BLOCKING 0x0 ;  /* 0x0000000000007b1d */ /* 0x000ff60000010000 */
[----:B------:R-:W-:Y:S05]  /*0200*/  @P1 BRA `(.L_x_53) ;  /* 0x0000000000181947 */ /* 0x000fea0003800000 */
[----:B0-----:R-:W0:Y:S01]  /*0210*/  LDS R5, [R6+0x884] ;  /* 0x0008840006057984 */ /* 0x001e220000000800 */
[----:B------:R-:W1:Y:S01]  /*0220*/  LDC.64 R14, c[0x0][0x388] ;  /* 0x0000e200ff0e7b82 */ /* 0x000e620000000a00 */
[----:B------:R-:W-:-:S04]  /*0230*/  IMAD R16, R13, UR7, R12 ;  /* 0x000000070d107c24 */ /* 0x000fc8000f8e020c */
[----:B0-----:R-:W-:-:S04]  /*0240*/  IMAD.IADD R5, R5, 0x1, R16 ;  /* 0x0000000105057824 */ /* 0x001fc800078e0210 */
[----:B-1----:R-:W-:-:S06]  /*0250*/  IMAD.WIDE R14, R5, 0x4, R14 ;  /* 0x00000004050e7825 */ /* 0x002fcc00078e020e */
[----:B------:R1:W5:Y:S02]  /*0260*/  LDG.E R14, desc[UR4][R14.64] ;  /* 0x000000040e0e7981 */ /* 0x000364000c1e1900 */
.L_x_53:
[----:B------:R-:W-:Y:S05]  /*0270*/  BSYNC.RECONVERGENT B0 ;  /* 0x0000000000007941 */ /* 0x000fea0003800200 */
.L_x_52:
[----:B-----5:R2:W-:Y:S01]  /*0280*/  STS [R9], R14 ;  /* 0x0000000e09007388 */ /* 0x0205e20000000800 */
[----:B------:R-:W-:Y:S01]  /*0290*/  ISETP.GT.U32.AND P0, PT, R12, 0x1f, PT ;  /* 0x0000001f0c00780c */ /* 0x000fe20003f04070 */
[----:B------:R-:W-:Y:S01]  /*02a0*/  BSSY.RECONVERGENT B0, `(.L_x_54) ;  /* 0x0000011000007945 */ /* 0x000fe20003800200 */
[----:B------:R-:W-:-:S11]  /*02b0*/  VIADD R11, R10, 0x880 ;  /* 0x000008800a0b7836 */ /* 0x000fd60000000000 */
[----:B--2---:R-:W-:Y:S05]  /*02c0*/  @P0 BRA `(.L_x_55) ;  /* 0x0000000000380947 */ /* 0x004fea0003800000 */
[----:B------:R-:W-:Y:S01]  /*02d0*/  IMAD.IADD R12, R12, 0x1, R13 ;  /* 0x000000010c0c7824 */ /* 0x000fe200078e020d */
[----:B------:R-:W-:Y:S01]  /*02e0*/  BSSY.RECONVERGENT B1, `(.L_x_56) ;  /* 0x000000b000017945 */ /* 0x000fe20003800200 */
[----:B------:R-:W-:-:S03]  /*02f0*/  IMAD.MOV.U32 R14, RZ, RZ, RZ ;  /* 0x000000ffff0e7224 */ /* 0x000fc600078e00ff */
[----:B------:R-:W-:Y:S02]  /*0300*/  ISETP.GE.AND P0, PT, R12, R17, PT ;  /* 0x000000110c00720c */ /* 0x000fe40003f06270 */
[----:B------:R-:W-:-:S11]  /*0310*/  LEA R17, R13, R9, 0x2 ;  /* 0x000000090d117211 */ /* 0x000fd600078e10ff */
[----:B------:R-:W-:Y:S05]  /*0320*/  @P0 BRA `(.L_x_57) ;  /* 0x0000000000180947 */ /* 0x000fea0003800000 */
[----:B0-----:R-:W0:Y:S01]  /*0330*/  LDS R5, [R6+0x884] ;  /* 0x0008840006057984 */ /* 0x001e220000000800 */
[----:B-1----:R-:W1:Y:S01]  /*0340*/  LDC.64 R14, c[0x0][0x388] ;  /* 0x0000e200ff0e7b82 */ /* 0x002e620000000a00 */
[----:B------:R-:W-:-:S04]  /*0350*/  IMAD R12, R13, UR7, R12 ;  /* 0x000000070d0c7c24 */ /* 0x000fc8000f8e020c */
[----:B0-----:R-:W-:-:S04]  /*0360*/  IMAD.IADD R5, R5, 0x1, R12 ;  /* 0x0000000105057824 */ /* 0x001fc800078e020c */
[----:B-1----:R-:W-:-:S06]  /*0370*/  IMAD.WIDE R14, R5, 0x4, R14 ;  /* 0x00000004050e7825 */ /* 0x002fcc00078e020e */
[----:B------:R2:W5:Y:S02]  /*0380*/  LDG.E R14, desc[UR4][R14.64] ;  /* 0x000000040e0e7981 */ /* 0x000564000c1e1900 */
.L_x_57:
[----:B------:R-:W-:Y:S05]  /*0390*/  BSYNC.RECONVERGENT B1 ;  /* 0x0000000000017941 */ /* 0x000fea0003800200 */
.L_x_56:
[----:B-----5:R3:W-:Y:S02]  /*03a0*/  STS [R17], R14 ;  /* 0x0000000e11007388 */ /* 0x0207e40000000800 */
.L_x_55:
[----:B------:R-:W-:Y:S05]  /*03b0*/  BSYNC.RECONVERGENT B0 ;  /* 0x0000000000007941 */ /* 0x000fea0003800200 */
.L_x_54:
[----:B------:R-:W-:-:S13]  /*03c0*/  ISETP.GE.U32.AND P0, PT, R7, R2, PT ;  /* 0x000000020700720c */ /* 0x000fda0003f06070 */
[----:B------:R-:W4:Y:S01]  /*03d0*/  @!P0 S2R R2, SR_CTAID.Y ;  /* 0x0000000000028919 */ /* 0x000f220000002600 */
[----:B0-----:R-:W4:Y:S08]  /*03e0*/  @!P0 LDC R5, c[0x0][0x364] ;  /* 0x0000d900ff058b82 */ /* 0x001f300000000800 */
[----:B-123--:R-:W0:Y:S01]  /*03f0*/  @!P0 LDC.64 R14, c[0x0][0x390] ;  /* 0x0000e400ff0e8b82 */ /* 0x00ee220000000a00 */
[----:B----4-:R-:W-:-:S02]  /*0400*/  @!P0 IMAD R5, R2, R5, R0 ;  /* 0x0000000502058224 */ /* 0x010fc400078e0200 */
[----:B------:R-:W1:Y:S02]  /*0410*/  LDS R2, [R10+0x880] ;  /* 0x000880000a027984 */ /* 0x000e640000000800 */
[----:B0-----:R-:W-:-:S03]  /*0420*/  @!P0 IMAD.WIDE.U32 R14, R5, 0xc0, R14 ;  /* 0x000000c0050e8825 */ /* 0x001fc600078e000e */
[----:B------:R-:W-:Y:S01]  /*0430*/  BAR.SYNC.DEFER_BLOCKING 0x0 ;  /* 0x0000000000007b1d */ /* 0x000fe20000010000 */
[----:B------:R-:W-:Y:S02]  /*0440*/  IMAD.MOV.U32 R5, RZ, RZ, RZ ;  /* 0x000000ffff057224 */ /* 0x000fe400078e00ff */
[----:B------:R-:W-:-:S05]  /*0450*/  @!P0 IMAD.WIDE.U32 R14, R7, 0x4, R14 ;  /* 0x00000004070e8825 */ /* 0x000fca00078e000e */
[----:B------:R-:W2:Y:S01]  /*0460*/  @!P0 LDG.E R5, desc[UR4][R14.64+0x40] ;  /* 0x000040040e058981 */ /* 0x000ea2000c1e1900 */
[----:B------:R-:W0:Y:S01]  /*0470*/  LDCU UR6, c[0x0][0x364] ;  /* 0x00006c80ff0677ac */ /* 0x000e220008000800 */
[----:B------:R-:W-:Y:S02]  /*0480*/  BSSY.RECONVERGENT B1, `(.L_x_58) ;  /* 0x00000bf000017945 */ /* 0x000fe40003800200 */
[----:B------:R-:W-:Y:S01]  /*0490*/  STS [R9+0x480], RZ ;  /* 0x000480ff09007388 */ /* 0x000fe20000000800 */
[----:B-1----:R-:W-:-:S03]  /*04a0*/  IMAD R2, R13, UR7, R2 ;  /* 0x000000070d027c24 */ /* 0x002fc6000f8e0202 */
[----:B--2---:R-:W-:Y:S04]  /*04b0*/  STS [R4+0x8c0], R5 ;  /* 0x0008c00504007388 */ /* 0x004fe80000000800 */
[----:B------:R-:W1:Y:S02]  /*04c0*/  LDS R12, [R10+0x894] ;  /* 0x000894000a0c7984 */ /* 0x000e640000000800 */
[----:B-1----:R-:W-:Y:S02]  /*04d0*/  ISETP.NE.AND P0, PT, R12, 0x1, PT ;  /* 0x000000010c00780c */ /* 0x002fe40003f05270 */
[----:B------:R-:W-:-:S11]  /*04e0*/  IADD3 R12, PT, PT, -R2, R3, RZ ;  /* 0x00000003020c7210 */ /* 0x000fd60007ffe1ff */
[----:B0-----:R-:W-:Y:S05]  /*04f0*/  @!P0 BRA `(.L_x_59) ;  /* 0x0000000800dc8947 */ /* 0x001fea0003800000 */
[----:B------:R-:W-:Y:S01]  /*0500*/  IMAD R15, R7, 0x4, R6 ;  /* 0x00000004070f7824 */ /* 0x000fe200078e0206 */
[----:B------:R-:W-:Y:S01]  /*0510*/  VIMNMX R13, PT, PT, R12, R13, PT ;  /* 0x0000000d0c0d7248 */ /* 0x000fe20003fe0100 */
[----:B------:R-:W-:Y:S02]  /*0520*/  VIADD R14, R10, 0x8dc ;  /* 0x000008dc0a0e7836 */ /* 0x000fe40000000000 */
[----:B------:R-:W-:Y:S01]  /*0530*/  IMAD.MOV.U32 R16, RZ, RZ, RZ ;  /* 0x000000ffff107224 */ /* 0x000fe200078e00ff */
[----:B------:R-:W-:-:S07]  /*0540*/  IADD3 R15, PT, PT, R15, 0x10, RZ ;  /* 0x000000100f0f7810 */ /* 0x000fce0007ffe0ff */
.L_x_69:
[----:B0-----:R-:W0:Y:S01]  /*0550*/  LDS R17, [R10+0x880] ;  /* 0x000880000a117984 */ /* 0x001e220000000800 */
[----:B------:R-:W-:Y:S01]  /*0560*/  BSSY.RECONVERGENT B0, `(.L_x_60) ;  /* 0x000009c000007945 */ /* 0x000fe20003800200 */
[----:B------:R-:W-:Y:S02]  /*0570*/  IMAD R18, R16, 0x20, R7 ;  /* 0x0000002010127824 */ /* 0x000fe400078e0207 */
[----:B------:R-:W-:Y:S02]  /*0580*/  IMAD.MOV.U32 R20, RZ, RZ, RZ ;  /* 0x000000ffff147224 */ /* 0x000fe400078e00ff */
[----:B------:R-:W-:Y:S01]  /*0590*/  IMAD.MOV.U32 R3, RZ, RZ, RZ ;  /* 0x000000ffff037224 */ /* 0x000fe200078e00ff */
[----:B0-----:R-:W-:-:S13]  /*05a0*/  ISETP.GE.AND P0, PT, R17, 0x1, PT ;  /* 0x000000011100780c */ /* 0x001fda0003f06270 */
[----:B------:R-:W-:Y:S05]  /*05b0*/  @!P0 BRA `(.L_x_61) ;  /* 0x0000000800588947 */ /* 0x000fea0003800000 */
[C---:B------:R-:W-:Y:S01]  /*05c0*/  ISETP.GE.U32.AND P1, PT, R17.reuse, 0x8, PT ;  /* 0x000000081100780c */ /* 0x040fe20003f26070 */
[----:B------:R-:W-:Y:S01]  /*05d0*/  BSSY.RECONVERGENT B2, `(.L_x_62) ;  /* 0x0000048000027945 */ /* 0x000fe20003800200 */
[----:B------:R-:W-:Y:S01]  /*05e0*/  LOP3.LUT R25, R17, 0x7, RZ, 0xc0, !PT ;  /* 0x0000000711197812 */ /* 0x000fe200078ec0ff */
[----:B------:R-:W-:Y:S02]  /*05f0*/  HFMA2 R19, -RZ, RZ, 0, 0 ;  /* 0x00000000ff137431 */ /* 0x000fe400000001ff */
[----:B------:R-:W-:Y:S01]  /*0600*/  IMAD.MOV.U32 R20, RZ, RZ, RZ ;  /* 0x000000ffff147224 */ /* 0x000fe200078e00ff */
[----:B------:R-:W-:-:S07]  /*0610*/  ISETP.NE.AND P0, PT, R25, RZ, PT ;  /* 0x000000ff1900720c */ /* 0x000fce0003f05270 */
[----:B------:R-:W-:Y:S06]  /*0620*/  @!P1 BRA `(.L_x_63) ;  /* 0x0000000400089947 */ /* 0x000fec0003800000 */
[----:B------:R-:W-:Y:S01]  /*0630*/  LOP3.LUT R19, R17, 0x7ffffff8, RZ, 0xc0, !PT ;  /* 0x7ffffff811137812 */ /* 0x000fe200078ec0ff */
[----:B------:R-:W-:Y:S01]  /*0640*/  IMAD R3, R16, 0x80, R15 ;  /* 0x0000008010037824 */ /* 0x000fe200078e020f */
[----:B------:R-:W-:Y:S01]  /*0650*/  MOV R2, R14 ;  /* 0x0000000e00027202 */ /* 0x000fe20000000f00 */
[----:B------:R-:W-:Y:S02]  /*0660*/  IMAD.MOV.U32 R20, RZ, RZ, RZ ;  /* 0x000000ffff147224 */ /* 0x000fe400078e00ff */
[----:B------:R-:W-:-:S07]  /*0670*/  IMAD.MOV R5, RZ, RZ, -R19 ;  /* 0x000000ffff057224 */ /* 0x000fce00078e0a13 */
.L_x_64:
[----:B------:R-:W0:Y:S01]  /*0680*/  LDS R4, [R3+-0x10] ;  /* 0xfffff00003047984 */ /* 0x000e220000000800 */
[----:B------:R-:W-:-:S03]  /*0690*/  VIADD R5, R5, 0x8 ;  /* 0x0000000805057836 */ /* 0x000fc60000000000 */
[----:B------:R-:W1:Y:S02]  /*06a0*/  LDS R21, [R2+-0x1c] ;  /* 0xffffe40002157984 */ /* 0x000e640000000800 */
[----:B------:R-:W-:Y:S02]  /*06b0*/  ISETP.NE.AND P1, PT, R5, RZ, PT ;  /* 0x000000ff0500720c */ /* 0x000fe40003f25270 */
[----:B------:R-:W2:Y:S04]  /*06c0*/  LDS R22, [R2+-0x18] ;  /* 0xffffe80002167984 */ /* 0x000ea80000000800 */
[----:B------:R-:W3:Y:S01]  /*06d0*/  LDS R23, [R3+-0xc] ;  /* 0xfffff40003177984 */ /* 0x000ee20000000800 */
[----:B0-----:R-:W-:-:S03]  /*06e0*/  IMAD.SHL.U32 R24, R4, 0x100, RZ ;  /* 0x0000010004187824 */ /* 0x001fc600078e00ff */
[----:B------:R-:W0:Y:S01]  /*06f0*/  LDS R4, [R3+-0x8] ;  /* 0xfffff80003047984 */ /* 0x000e220000000800 */
[----:B-1----:R-:W-:Y:S01]  /*0700*/  IMAD.SHL.U32 R26, R21, 0x100, RZ ;  /* 0x00000100151a7824 */ /* 0x002fe200078e00ff */
[----:B------:R-:W-:Y:S02]  /*0710*/  SHF.R.S32.HI R27, RZ, 0x8, R24 ;  /* 0x00000008ff1b7819 */ /* 0x000fe40000011418 */
[----:B------:R-:W1:Y:S01]  /*0720*/  LDS R21, [R2+-0x14] ;  /* 0xffffec0002157984 */ /* 0x000e620000000800 */
[----:B--2---:R-:W-:Y:S01]  /*0730*/  IMAD.SHL.U32 R22, R22, 0x100, RZ ;  /* 0x0000010016167824 */ /* 0x004fe200078e00ff */
[----:B------:R-:W-:Y:S02]  /*0740*/  SHF.R.S32.HI R24, RZ, 0x8, R26 ;  /* 0x00000008ff187819 */ /* 0x000fe4000001141a */
[----:B---3--:R-:W-:-:S03]  /*0750*/  SHF.L.U32 R26, R23, 0x8, RZ ;  /* 0x00000008171a7819 */ /* 0x008fc600000006ff */
[----:B------:R-:W-:Y:S01]  /*0760*/  IMAD R24, R27, R24, R20 ;  /* 0x000000181b187224 */ /* 0x000fe200078e0214 */
[----:B------:R-:W-:Y:S01]  /*0770*/  SHF.R.S32.HI R22, RZ, 0x8, R22 ;  /* 0x00000008ff167819 */ /* 0x000fe20000011416 */
[----:B------:R-:W2:Y:S01]  /*0780*/  LDS R20, [R2+-0x10] ;  /* 0xfffff00002147984 */ /* 0x000ea20000000800 */
[----:B------:R-:W-:-:S03]  /*0790*/  SHF.R.S32.HI R27, RZ, 0x8, R26 ;  /* 0x00000008ff1b7819 */ /* 0x000fc6000001141a */
[----:B------:R-:W3:Y:S02]  /*07a0*/  LDS R23, [R3+-0x4] ;  /* 0xfffffc0003177984 */ /* 0x000ee40000000800 */
[----:B------:R-:W-:Y:S02]  /*07b0*/  IMAD R26, R27, R22, R24 ;  /* 0x000000161b1a7224 */ /* 0x000fe400078e0218 */
[----:B------:R-:W4:Y:S04]  /*07c0*/  LDS R24, [R3] ;  /* 0x0000000003187984 */ /* 0x000f280000000800 */
[----:B------:R-:W5:Y:S01]  /*07d0*/  LDS R22, [R2+-0xc] ;  /* 0xfffff40002167984 */ /* 0x000f620000000800 */
[----:B0-----:R-:W-:Y:S02]  /*07e0*/  IMAD.SHL.U32 R4, R4, 0x100, RZ ;  /* 0x0000010004047824 */ /* 0x001fe400078e00ff */
[----:B-1----:R-:W-:-:S03]  /*07f0*/  IMAD.SHL.U32 R27, R21, 0x100, RZ ;  /* 0x00000100151b7824 */ /* 0x002fc600078e00ff */
[----:B------:R-:W-:Y:S02]  /*0800*/  SHF.R.S32.HI R21, RZ, 0x8, R4 ;  /* 0x00000008ff157819 */ /* 0x000fe40000011404 */
[----:B------:R-:W-:Y:S01]  /*0810*/  SHF.R.S32.HI R27, RZ, 0x8, R27 ;  /* 0x00000008ff1b7819 */ /* 0x000fe2000001141b */
[----:B--2---:R-:W-:-:S04]  /*0820*/  IMAD.SHL.U32 R20, R20, 0x100, RZ ;  /* 0x0000010014147824 */ /* 0x004fc800078e00ff */
[----:B------:R-:W-:Y:S01]  /*0830*/  IMAD R21, R21, R27, R26 ;  /* 0x0000001b15157224 */ /* 0x000fe200078e021a */
[----:B---3--:R-:W-:Y:S02]  /*0840*/  SHF.L.U32 R23, R23, 0x8, RZ ;  /* 0x0000000817177819 */ /* 0x008fe400000006ff */
[----:B------:R-:W-:Y:S01]  /*0850*/  SHF.R.S32.HI R20, RZ, 0x8, R20 ;  /* 0x00000008ff147819 */ /* 0x000fe20000011414 */
[----:B----4-:R-:W-:Y:S01]  /*0860*/  IMAD.SHL.U32 R24, R24, 0x100, RZ ;  /* 0x0000010018187824 */ /* 0x010fe200078e00ff */
[----:B------:R-:W-:Y:S02]  /*0870*/  SHF.R.S32.HI R4, RZ, 0x8, R23 ;  /* 0x00000008ff047819 */ /* 0x000fe40000011417 */
[----:B------:R-:W0:Y:S01]  /*0880*/  LDS R23, [R3+0xc] ;  /* 0x00000c0003177984 */ /* 0x000e220000000800 */
[----:B-----5:R-:W-:Y:S01]  /*0890*/  IMAD.SHL.U32 R22, R22, 0x100, RZ ;  /* 0x0000010016167824 */ /* 0x020fe200078e00ff */
[----:B------:R-:W-:Y:S01]  /*08a0*/  SHF.R.S32.HI R24, RZ, 0x8, R24 ;  /* 0x00000008ff187819 */ /* 0x000fe20000011418 */
[----:B------:R-:W-:-:S02]  /*08b0*/  IMAD R21, R4, R20, R21 ;  /* 0x0000001404157224 */ /* 0x000fc400078e0215 */
[----:B------:R-:W1:Y:S01]  /*08c0*/  LDS R20, [R2+-0x8] ;  /* 0xfffff80002147984 */ /* 0x000e620000000800 */
[----:B------:R-:W-:-:S03]  /*08d0*/  SHF.R.S32.HI R22, RZ, 0x8, R22 ;  /* 0x00000008ff167819 */ /* 0x000fc60000011416 */
[----:B------:R-:W2:Y:S02]  /*08e0*/  LDS R4, [R3+0x4] ;  /* 0x0000040003047984 */ /* 0x000ea40000000800 */
[----:B------:R-:W-:Y:S02]  /*08f0*/  IMAD R26, R24, R22, R21 ;  /* 0x00000016181a7224 */ /* 0x000fe400078e0215 */
[----:B------:R-:W3:Y:S04]  /*0900*/  LDS R22, [R2+-0x4] ;  /* 0xfffffc0002167984 */ /* 0x000ee80000000800 */
[----:B------:R4:W5:Y:S04]  /*0910*/  LDS R21, [R3+0x8] ;  /* 0x0000080003157984 */ /* 0x0009680000000800 */
[----:B------:R4:W5:Y:S02]  /*0920*/  LDS R24, [R2] ;  /* 0x0000000002187984 */ /* 0x0009640000000800 */
[----:B----4-:R-:W-:-:S02]  /*0930*/  VIADD R3, R3, 0x20 ;  /* 0x0000002003037836 */ /* 0x010fc40000000000 */
[----:B------:R-:W-:Y:S02]  /*0940*/  VIADD R2, R2, 0x20 ;  /* 0x0000002002027836 */ /* 0x000fe40000000000 */
[----:B0-----:R-:W-:Y:S02]  /*0950*/  IMAD.SHL.U32 R23, R23, 0x100, RZ ;  /* 0x0000010017177824 */ /* 0x001fe400078e00ff */
[----:B-1----:R-:W-:Y:S01]  /*0960*/  IMAD.SHL.U32 R20, R20, 0x100, RZ ;  /* 0x0000010014147824 */ /* 0x002fe200078e00ff */
[----:B--2---:R-:W-:-:S04]  /*0970*/  SHF.L.U32 R4, R4, 0x8, RZ ;  /* 0x0000000804047819 */ /* 0x004fc800000006ff */
[----:B------:R-:W-:Y:S01]  /*0980*/  SHF.R.S32.HI R20, RZ, 0x8, R20 ;  /* 0x00000008ff147819 */ /* 0x000fe20000011414 */
[----:B---3--:R-:W-:Y:S01]  /*0990*/  IMAD.SHL.U32 R22, R22, 0x100, RZ ;  /* 0x0000010016167824 */ /* 0x008fe200078e00ff */
[----:B------:R-:W-:Y:S02]  /*09a0*/  SHF.R.S32.HI R27, RZ, 0x8, R4 ;  /* 0x00000008ff1b7819 */ /* 0x000fe40000011404 */
[----:B-----5:R-:W-:Y:S02]  /*09b0*/  SHF.L.U32 R21, R21, 0x8, RZ ;  /* 0x0000000815157819 */ /* 0x020fe400000006ff */
[----:B------:R-:W-:Y:S01]  /*09c0*/  SHF.R.S32.HI R22, RZ, 0x8, R22 ;  /* 0x00000008ff167819 */ /* 0x000fe20000011416 */
[----:B------:R-:W-:Y:S01]  /*09d0*/  IMAD R26, R27, R20, R26 ;  /* 0x000000141b1a7224 */ /* 0x000fe200078e021a */
[----:B------:R-:W-:Y:S02]  /*09e0*/  SHF.L.U32 R24, R24, 0x8, RZ ;  /* 0x0000000818187819 */ /* 0x000fe400000006ff */
[----:B------:R-:W-:-:S02]  /*09f0*/  SHF.R.S32.HI R21, RZ, 0x8, R21 ;  /* 0x00000008ff157819 */ /* 0x000fc40000011415 */
[----:B------:R-:W-:Y:S02]  /*0a00*/  SHF.R.S32.HI R20, RZ, 0x8, R23 ;  /* 0x00000008ff147819 */ /* 0x000fe40000011417 */
[----:B------:R-:W-:Y:S01]  /*0a10*/  SHF.R.S32.HI R24, RZ, 0x8, R24 ;  /* 0x00000008ff187819 */ /* 0x000fe20000011418 */
[----:B------:R-:W-:-:S04]  /*0a20*/  IMAD R21, R21, R22, R26 ;  /* 0x0000001615157224 */ /* 0x000fc800078e021a */
[----:B------:R-:W-:Y:S01]  /*0a30*/  IMAD R20, R20, R24, R21 ;  /* 0x0000001814147224 */ /* 0x000fe200078e0215 */
[----:B------:R-:W-:Y:S06]  /*0a40*/  @P1 BRA `(.L_x_64) ;  /* 0xfffffffc000c1947 */ /* 0x000fec000383ffff */
.L_x_63:
[----:B------:R-:W-:Y:S05]  /*0a50*/  BSYNC.RECONVERGENT B2 ;  /* 0x0000000000027941 */ /* 0x000fea0003800200 */
.L_x_62:
[----:B------:R-:W-:Y:S01]  /*0a60*/  MOV R3, R17 ;  /* 0x0000001100037202 */ /* 0x000fe20000000f00 */
[----:B------:R-:W-:Y:S06]  /*0a70*/  @!P0 BRA `(.L_x_61) ;  /* 0x0000000400288947 */ /* 0x000fec0003800000 */
[----:B------:R-:W-:Y:S01]  /*0a80*/  ISETP.GE.U32.AND P0, PT, R25, 0x4, PT ;  /* 0x000000041900780c */ /* 0x000fe20003f06070 */
[----:B------:R-:W-:Y:S01]  /*0a90*/  BSSY.RECONVERGENT B2, `(.L_x_65) ;  /* 0x0000022000027945 */ /* 0x000fe20003800200 */
[----:B------:R-:W-:-:S04]  /*0aa0*/  LOP3.LUT R26, R17, 0x3, RZ, 0xc0, !PT ;  /* 0x00000003111a7812 */ /* 0x000fc800078ec0ff */
[----:B------:R-:W-:-:S07]  /*0ab0*/  ISETP.NE.AND P1, PT, R26, RZ, PT ;  /* 0x000000ff1a00720c */ /* 0x000fce0003f25270 */
[----:B------:R-:W-:Y:S06]  /*0ac0*/  @!P0 BRA `(.L_x_66) ;  /* 0x0000000000788947 */ /* 0x000fec0003800000 */
[----:B------:R-:W-:Y:S02]  /*0ad0*/  IMAD.IADD R3, R18, 0x1, R19 ;  /* 0x0000000112037824 */ /* 0x000fe400078e0213 */
[C---:B------:R-:W-:Y:S01]  /*0ae0*/  IMAD R27, R19.reuse, 0x4, R11 ;  /* 0x00000004131b7824 */ /* 0x040fe200078e020b */
[----:B------:R-:W-:Y:S02]  /*0af0*/  IADD3 R19, PT, PT, R19, 0x4, RZ ;  /* 0x0000000413137810 */ /* 0x000fe40007ffe0ff */
[----:B------:R-:W-:Y:S02]  /*0b00*/  LEA R24, R3, R6, 0x2 ;  /* 0x0000000603187211 */ /* 0x000fe400078e10ff */
[----:B------:R-:W0:Y:S04]  /*0b10*/  LDS.64 R2, [R27+0x40] ;  /* 0x000040001b027984 */ /* 0x000e280000000a00 */
[----:B------:R-:W1:Y:S04]  /*0b20*/  LDS R25, [R24] ;  /* 0x0000000018197984 */ /* 0x000e680000000800 */
[----:B------:R-:W2:Y:S04]  /*0b30*/  LDS R21, [R24+0x4] ;  /* 0x0000040018157984 */ /* 0x000ea80000000800 */
[----:B------:R-:W3:Y:S04]  /*0b40*/  LDS.64 R4, [R27+0x48] ;  /* 0x000048001b047984 */ /* 0x000ee80000000a00 */
[----:B------:R-:W4:Y:S04]  /*0b50*/  LDS R22, [R24+0x8] ;  /* 0x0000080018167984 */ /* 0x000f280000000800 */
[----:B------:R-:W5:Y:S01]  /*0b60*/  LDS R23, [R24+0xc] ;  /* 0x00000c0018177984 */ /* 0x000f620000000800 */
[----:B0-----:R-:W-:Y:S01]  /*0b70*/  IMAD.SHL.U32 R2, R2, 0x100, RZ ;  /* 0x0000010002027824 */ /* 0x001fe200078e00ff */
[----:B------:R-:W-:Y:S01]  /*0b80*/  SHF.L.U32 R3, R3, 0x8, RZ ;  /* 0x0000000803037819 */ /* 0x000fe200000006ff */
[----:B-1----:R-:W-:-:S03]  /*0b90*/  IMAD.SHL.U32 R25, R25, 0x100, RZ ;  /* 0x0000010019197824 */ /* 0x002fc600078e00ff */
[----:B------:R-:W-:Y:S02]  /*0ba0*/  SHF.R.S32.HI R2, RZ, 0x8, R2 ;  /* 0x00000008ff027819 */ /* 0x000fe40000011402 */
[----:B------:R-:W-:Y:S01]  /*0bb0*/  SHF.R.S32.HI R3, RZ, 0x8, R3 ;  /* 0x00000008ff037819 */ /* 0x000fe20000011403 */
[----:B--2---:R-:W-:Y:S01]  /*0bc0*/  IMAD.SHL.U32 R21, R21, 0x100, RZ ;  /* 0x0000010015157824 */ /* 0x004fe200078e00ff */
[----:B------:R-:W-:Y:S01]  /*0bd0*/  SHF.R.S32.HI R25, RZ, 0x8, R25 ;  /* 0x00000008ff197819 */ /* 0x000fe20000011419 */
[----:B---3--:R-:W-:-:S03]  /*0be0*/  IMAD.SHL.U32 R4, R4, 0x100, RZ ;  /* 0x0000010004047824 */ /* 0x008fc600078e00ff */
[----:B------:R-:W-:Y:S01]  /*0bf0*/  SHF.R.S32.HI R21, RZ, 0x8, R21 ;  /* 0x00000008ff157819 */ /* 0x000fe20000011415 */
[----:B------:R-:W-:Y:S01]  /*0c00*/  IMAD R20, R25, R2, R20 ;  /* 0x0000000219147224 */ /* 0x000fe200078e0214 */
[----:B----4-:R-:W-:Y:S01]  /*0c10*/  SHF.L.U32 R22, R22, 0x8, RZ ;  /* 0x0000000816167819 */ /* 0x010fe200000006ff */
[----:B------:R-:W-:Y:S01]  /*0c20*/  IMAD.SHL.U32 R5, R5, 0x100, RZ ;  /* 0x0000010005057824 */ /* 0x000fe200078e00ff */
[----:B------:R-:W-:Y:S01]  /*0c30*/  SHF.R.S32.HI R4, RZ, 0x8, R4 ;  /* 0x00000008ff047819 */ /* 0x000fe20000011404 */
[----:B------:R-:W-:Y:S01]  /*0c40*/  IMAD R3, R21, R3, R20 ;  /* 0x0000000315037224 */ /* 0x000fe200078e0214 */
[----:B------:R-:W-:Y:S01]  /*0c50*/  SHF.R.S32.HI R22, RZ, 0x8, R22 ;  /* 0x00000008ff167819 */ /* 0x000fe20000011416 */
[----:B-----5:R-:W-:Y:S01]  /*0c60*/  IMAD.SHL.U32 R23, R23, 0x100, RZ ;  /* 0x0000010017177824 */ /* 0x020fe200078e00ff */
[----:B------:R-:W-:-:S03]  /*0c70*/  SHF.R.S32.HI R5, RZ, 0x8, R5 ;  /* 0x00000008ff057819 */ /* 0x000fc60000011405 */
[----:B------:R-:W-:Y:S01]  /*0c80*/  IMAD R3, R22, R4, R3 ;  /* 0x0000000416037224 */ /* 0x000fe200078e0203 */
[----:B------:R-:W-:-:S05]  /*0c90*/  SHF.R.S32.HI R20, RZ, 0x8, R23 ;  /* 0x00000008ff147819 */ /* 0x000fca0000011417 */
[----:B------:R-:W-:-:S07]  /*0ca0*/  IMAD R20, R20, R5, R3 ;  /* 0x0000000514147224 */ /* 0x000fce00078e0203 */
.L_x_66:
[----:B------:R-:W-:Y:S05]  /*0cb0*/  BSYNC.RECONVERGENT B2 ;  /* 0x0000000000027941 */ /* 0x000fea0003800200 */
.L_x_65:
[----:B------:R-:W-:Y:S01]  /*0cc0*/  IMAD.MOV.U32 R3, RZ, RZ, R17 ;  /* 0x000000ffff037224 */ /* 0x000fe200078e0011 */
[----:B------:R-:W-:Y:S06]  /*0cd0*/  @!P1 BRA `(.L_x_61) ;  /* 0x0000000000909947 */ /* 0x000fec0003800000 */
[----:B------:R-:W-:Y:S01]  /*0ce0*/  ISETP.NE.AND P0, PT, R26, 0x1, PT ;  /* 0x000000011a00780c */ /* 0x000fe20003f05270 */
[----:B------:R-:W-:Y:S01]  /*0cf0*/  BSSY.RECONVERGENT B2, `(.L_x_67) ;  /* 0x0000015000027945 */ /* 0x000fe20003800200 */
[----:B------:R-:W-:-:S04]  /*0d00*/  LOP3.LUT R2, R17, 0x1, RZ, 0xc0, !PT ;  /* 0x0000000111027812 */ /* 0x000fc800078ec0ff */
[----:B------:R-:W-:-:S07]  /*0d10*/  ISETP.NE.U32.AND P1, PT, R2, 0x1, PT ;  /* 0x000000010200780c */ /* 0x000fce0003f25070 */
[----:B------:R-:W-:Y:S06]  /*0d20*/  @!P0 BRA `(.L_x_68) ;  /* 0x0000000000448947 */ /* 0x000fec0003800000 */
[----:B------:R-:W-:Y:S01]  /*0d30*/  IMAD.IADD R3, R18, 0x1, R19 ;  /* 0x0000000112037824 */ /* 0x000fe200078e0213 */
[C---:B------:R-:W-:Y:S02]  /*0d40*/  LEA R2, R19.reuse, R11, 0x2 ;  /* 0x0000000b13027211 */ /* 0x040fe400078e10ff */
[----:B------:R-:W-:Y:S01]  /*0d50*/  IADD3 R19, PT, PT, R19, 0x2, RZ ;  /* 0x0000000213137810 */ /* 0x000fe20007ffe0ff */
[----:B------:R-:W-:-:S03]  /*0d60*/  IMAD R4, R3, 0x4, R6 ;  /* 0x0000000403047824 */ /* 0x000fc600078e0206 */
[----:B------:R-:W0:Y:S04]  /*0d70*/  LDS.64 R2, [R2+0x40] ;  /* 0x0000400002027984 */ /* 0x000e280000000a00 */
[----:B------:R-:W1:Y:S04]  /*0d80*/  LDS R5, [R4] ;  /* 0x0000000004057984 */ /* 0x000e680000000800 */
[----:B------:R-:W2:Y:S01]  /*0d90*/  LDS R22, [R4+0x4] ;  /* 0x0000040004167984 */ /* 0x000ea20000000800 */
[----:B0-----:R-:W-:Y:S02]  /*0da0*/  IMAD.SHL.U32 R21, R2, 0x100, RZ ;  /* 0x0000010002157824 */ /* 0x001fe400078e00ff */
[----:B------:R-:W-:Y:S01]  /*0db0*/  IMAD.SHL.U32 R3, R3, 0x100, RZ ;  /* 0x0000010003037824 */ /* 0x000fe200078e00ff */
[----:B-1----:R-:W-:-:S02]  /*0dc0*/  SHF.L.U32 R5, R5, 0x8, RZ ;  /* 0x0000000805057819 */ /* 0x002fc400000006ff */
[----:B------:R-:W-:Y:S01]  /*0dd0*/  SHF.R.S32.HI R21, RZ, 0x8, R21 ;  /* 0x00000008ff157819 */ /* 0x000fe20000011415 */
[----:B--2---:R-:W-:Y:S01]  /*0de0*/  IMAD.SHL.U32 R22, R22, 0x100, RZ ;  /* 0x0000010016167824 */ /* 0x004fe200078e00ff */
[----:B------:R-:W-:Y:S02]  /*0df0*/  SHF.R.S32.HI R5, RZ, 0x8, R5 ;  /* 0x00000008ff057819 */ /* 0x000fe40000011405 */
[----:B------:R-:W-:Y:S02]  /*0e00*/  SHF.R.S32.HI R3, RZ, 0x8, R3 ;  /* 0x00000008ff037819 */ /* 0x000fe40000011403 */
[----:B------:R-:W-:Y:S01]  /*0e10*/  SHF.R.S32.HI R22, RZ, 0x8, R22 ;  /* 0x00000008ff167819 */ /* 0x000fe20000011416 */
[----:B------:R-:W-:-:S04]  /*0e20*/  IMAD R5, R5, R21, R20 ;  /* 0x0000001505057224 */ /* 0x000fc800078e0214 */
[----:B------:R-:W-:-:S07]  /*0e30*/  IMAD R20, R22, R3, R5 ;  /* 0x0000000316147224 */ /* 0x000fce00078e0205 */
.L_x_68:
[----:B------:R-:W-:Y:S05]  /*0e40*/  BSYNC.RECONVERGENT B2 ;  /* 0x0000000000027941 */ /* 0x000fea0003800200 */
.L_x_67:
[----:B------:R-:W-:Y:S01]  /*0e50*/  IMAD.MOV.U32 R3, RZ, RZ, R17 ;  /* 0x000000ffff037224 */ /* 0x000fe200078e0011 */
[----:B------:R-:W-:Y:S06]  /*0e60*/  @P1 BRA `(.L_x_61) ;  /* 0x00000000002c1947 */ /* 0x000fec0003800000 */
[----:B------:R-:W-:Y:S01]  /*0e70*/  IMAD.IADD R3, R18, 0x1, R19 ;  /* 0x0000000112037824 */ /* 0x000fe200078e0213 */
[----:B------:R-:W-:-:S03]  /*0e80*/  LEA R19, R19, R11, 0x2 ;  /* 0x0000000b13137211 */ /* 0x000fc600078e10ff */
[----:B------:R-:W-:-:S03]  /*0e90*/  IMAD R2, R3, 0x4, R6 ;  /* 0x0000000403027824 */ /* 0x000fc600078e0206 */
[----:B------:R-:W0:Y:S04]  /*0ea0*/  LDS R19, [R19+0x40] ;  /* 0x0000400013137984 */ /* 0x000e280000000800 */
[----:B------:R-:W1:Y:S01]  /*0eb0*/  LDS R2, [R2] ;  /* 0x0000000002027984 */ /* 0x000e620000000800 */
[----:B0-----:R-:W-:Y:S01]  /*0ec0*/  IMAD.SHL.U32 R4, R19, 0x100, RZ ;  /* 0x0000010013047824 */ /* 0x001fe200078e00ff */
[----:B-1----:R-:W-:-:S04]  /*0ed0*/  SHF.L.U32 R3, R2, 0x8, RZ ;  /* 0x0000000802037819 */ /* 0x002fc800000006ff */
[----:B------:R-:W-:Y:S02]  /*0ee0*/  SHF.R.S32.HI R4, RZ, 0x8, R4 ;  /* 0x00000008ff047819 */ /* 0x000fe40000011404 */
[----:B------:R-:W-:Y:S01]  /*0ef0*/  SHF.R.S32.HI R5, RZ, 0x8, R3 ;  /* 0x00000008ff057819 */ /* 0x000fe20000011403 */
[----:B------:R-:W-:-:S04]  /*0f00*/  IMAD.MOV.U32 R3, RZ, RZ, R17 ;  /* 0x000000ffff037224 */ /* 0x000fc800078e0011 */
[----:B------:R-:W-:-:S07]  /*0f10*/  IMAD R20, R5, R4, R20 ;  /* 0x0000000405147224 */ /* 0x000fce00078e0214 */
.L_x_61:
[----:B------:R-:W-:Y:S05]  /*0f20*/  BSYNC.RECONVERGENT B0 ;  /* 0x0000000000007941 */ /* 0x000fea0003800200 */
.L_x_60:
[----:B------:R-:W-:Y:S01]  /*0f30*/  IMAD.IADD R3, R18, 0x1, R3 ;  /* 0x0000000112037824 */ /* 0x000fe200078e0203 */
[----:B------:R-:W0:Y:S01]  /*0f40*/  LDS R5, [R10+0x888] ;  /* 0x000888000a057984 */ /* 0x000e220000000800 */
[----:B------:R-:W-:Y:S01]  /*0f50*/  ISETP.GT.AND P0, PT, R13, R18, PT ;  /* 0x000000120d00720c */ /* 0x000fe20003f04270 */
[----:B------:R-:W-:Y:S02]  /*0f60*/  VIADD R16, R16, 0x1 ;  /* 0x0000000110107836 */ /* 0x000fe40000000000 */
[----:B------:R-:W-:Y:S01]  /*0f70*/  LEA R3, R3, R6, 0x2 ;  /* 0x0000000603037211 */ /* 0x000fe200078e10ff */
[----:B------:R-:W-:Y:S05]  /*0f80*/  LDS R17, [R9+0x480] ;  /* 0x0004800009117984 */ /* 0x000fea0000000800 */
[----:B------:R-:W1:Y:S01]  /*0f90*/  LDS R3, [R3] ;  /* 0x0000000003037984 */ /* 0x000e620000000800 */
[----:B0-----:R-:W-:-:S05]  /*0fa0*/  SHF.R.S32.HI R20, RZ, R5, R20 ;  /* 0x00000005ff147219 */ /* 0x001fca0000011414 */
[----:B-1----:R-:W-:-:S04]  /*0fb0*/  IMAD.IADD R20, R3, 0x1, -R20 ;  /* 0x0000000103147824 */ /* 0x002fc800078e0a14 */
[----:B------:R-:W-:Y:S01]  /*0fc0*/  IMAD.SHL.U32 R2, R20, 0x2, RZ ;  /* 0x0000000214027824 */ /* 0x000fe200078e00ff */
[----:B------:R-:W-:-:S04]  /*0fd0*/  SHF.R.S32.HI R5, RZ, 0x1f, R20 ;  /* 0x0000001fff057819 */ /* 0x000fc80000011414 */
[----:B------:R-:W-:-:S04]  /*0fe0*/  LOP3.LUT R2, R2, R5, RZ, 0x3c, !PT ;  /* 0x0000000502027212 */ /* 0x000fc800078e3cff */
[----:B------:R-:W-:-:S04]  /*0ff0*/  VIMNMX R2, PT, PT, R2, 0x7fffff, PT ;  /* 0x007fffff02027848 */ /* 0x000fc80003fe0100 */
[----:B------:R-:W-:-:S04]  /*1000*/  SHF.L.U32 R2, R2, 0x8, RZ ;  /* 0x0000000802027819 */ /* 0x000fc800000006ff */
[----:B------:R-:W-:-:S04]  /*1010*/  SHF.R.S32.HI R2, RZ, 0x8, R2 ;  /* 0x00000008ff027819 */ /* 0x000fc80000011402 */
[----:B------:R-:W-:Y:S02]  /*1020*/  SEL R2, R2, RZ, P0 ;  /* 0x000000ff02027207 */ /* 0x000fe40000000000 */
[----:B------:R-:W-:-:S03]  /*1030*/  ISETP.GE.U32.AND P0, PT, R16, UR6, PT ;  /* 0x0000000610007c0c */ /* 0x000fc6000bf06070 */
[----:B------:R-:W-:-:S05]  /*1040*/  IMAD.IADD R2, R2, 0x1, R17 ;  /* 0x0000000102027824 */ /* 0x000fca00078e0211 */
[----:B------:R0:W-:Y:S05]  /*1050*/  STS [R9+0x480], R2 ;  /* 0x0004800209007388 */ /* 0x0001ea0000000800 */
[----:B------:R-:W-:Y:S05]  /*1060*/  @!P0 BRA `(.L_x_69) ;  /* 0xfffffff400388947 */ /* 0x000fea000383ffff */
.L_x_59:
[----:B------:R-:W-:Y:S05]  /*1070*/  BSYNC.RECONVERGENT B1 ;  /* 0x0000000000017941 */ /* 0x000fea0003800200 */
.L_x_58:
[----:B0-----:R-:W-:Y:S01]  /*1080*/  LDS R2, [R9+0x4c0] ;  /* 0x0004c00009027984 */ /* 0x001fe20000000800 */
[----:B------:R-:W-:Y:S01]  /*1090*/  IMAD R6, R8, 0x4, R6 ;  /* 0x0000000408067824 */ /* 0x000fe200078e0206 */
[----:B------:R-:W0:Y:S01]  /*10a0*/  LDCU UR8, c[0x0][0x3a0] ;  /* 0x00007400ff0877ac */ /* 0x000e220008000800 */
[----:B------:R-:W-:Y:S01]  /*10b0*/  ISETP.GT.U32.AND P1, PT, R7, 0xe, PT ;  /* 0x0000000e0700780c */ /* 0x000fe20003f24070 */
[----:B------:R-:W1:Y:S01]  /*10c0*/  LDS R3, [R9+0x480] ;  /* 0x0004800009037984 */ /* 0x000e620000000800 */
[----:B0-----:R-:W-:-:S04]  /*10d0*/  VIMNMX.RELU R12, PT, PT, R12, UR8, PT ;  /* 0x000000080c0c7c48 */ /* 0x001fc8000bfe1100 */
[----:B------:R-:W-:Y:S02]  /*10e0*/  SHF.R.U32.HI R11, RZ, 0x1, R12 ;  /* 0x00000001ff0b7819 */ /* 0x000fe4000001160c */
[----:B-1----:R-:W-:-:S05]  /*10f0*/  IADD3 R2, PT, PT, R2, R3, RZ ;  /* 0x0000000302027210 */ /* 0x002fca0007ffe0ff */
[----:B------:R-:W-:Y:S04]  /*1100*/  STS [R9+0x480], R2 ;  /* 0x0004800209007388 */ /* 0x000fe80000000800 */
[----:B------:R-:W-:Y:S04]  /*1110*/  LDS R3, [R9+0x4a0] ;  /* 0x0004a00009037984 */ /* 0x000fe80000000800 */
[----:B------:R-:W0:Y:S02]  /*1120*/  LDS R4, [R9+0x480] ;  /* 0x0004800009047984 */ /* 0x000e240000000800 */
[----:B0-----:R-:W-:-:S05]  /*1130*/  IMAD.IADD R4, R3, 0x1, R4 ;  /* 0x0000000103047824 */ /* 0x001fca00078e0204 */
[----:B------:R0:W-:Y:S04]  /*1140*/  STS [R9+0x480], R4 ;  /* 0x0004800409007388 */ /* 0x0001e80000000800 */
[----:B------:R-:W-:Y:S04]  /*1150*/  LDS R3, [R9+0x490] ;  /* 0x0004900009037984 */ /* 0x000fe80000000800 */
[----:B------:R-:W1:Y:S01]  /*1160*/  LDS R14, [R9+0x480] ;  /* 0x00048000090e7984 */ /* 0x000e620000000800 */
[----:B0-----:R-:W-:-:S05]  /*1170*/  IMAD R4, R12, R7, R12 ;  /* 0x000000070c047224 */ /* 0x001fca00078e020c */
[----:B------:R-:W-:Y:S01]  /*1180*/  IADD3 R5, PT, PT, R4, 0x7fffff, RZ ;  /* 0x007fffff04057810 */ /* 0x000fe20007ffe0ff */
[----:B------:R-:W-:Y:S02]  /*1190*/  @!P1 IMAD.MOV R5, RZ, RZ, R4 ;  /* 0x000000ffff059224 */ /* 0x000fe400078e0204 */
[----:B-1----:R-:W-:-:S05]  /*11a0*/  IMAD.IADD R14, R3, 0x1, R14 ;  /* 0x00000001030e7824 */ /* 0x002fca00078e020e */
        /* <DEDUP_REMOVED lines=8> */
[----:B------:R0:W-:Y:S04]  /*1230*/  STS [R9+0x480], R2 ;  /* 0x0004800209007388 */ /* 0x0001e80000000800 */
[----:B------:R-:W1:Y:S01]  /*1240*/  LDS R10, [R10+0x894] ;  /* 0x000894000a0a7984 */ /* 0x000e620000000800 */
[----:B0-----:R-:W-:Y:S01]  /*1250*/  HFMA2 R2, -RZ, RZ, 0, 5.9604644775390625e-08 ;  /* 0x00000001ff027431 */ /* 0x001fe200000001ff */
[----:B-1----:R-:W-:-:S13]  /*1260*/  ISETP.NE.AND P0, PT, R10, RZ, PT ;  /* 0x000000ff0a00720c */ /* 0x002fda0003f05270 */
[----:B------:R-:W0:Y:S04]  /*1270*/  @!P0 LDS R3, [R6+0x480] ;  /* 0x0004800006038984 */ /* 0x000e280000000800 */
[----:B------:R-:W1:Y:S01]  /*1280*/  LDS R8, [R6+0x480] ;  /* 0x0004800006087984 */ /* 0x000e620000000800 */
[----:B0-----:R-:W-:Y:S01]  /*1290*/  @!P0 ISETP.NE.AND P1, PT, R3, RZ, PT ;  /* 0x000000ff0300820c */ /* 0x001fe20003f25270 */
[----:B-1----:R-:W-:-:S03]  /*12a0*/  IMAD.IADD R8, R8, 0x1, -R11 ;  /* 0x0000000108087824 */ /* 0x002fc600078e0a0b */
[----:B------:R-:W-:Y:S02]  /*12b0*/  @!P0 SEL R2, RZ, 0x1, !P1 ;  /* 0x00000001ff028807 */ /* 0x000fe40004800000 */
[----:B------:R-:W-:Y:S02]  /*12c0*/  ISETP.NE.AND P0, PT, R7, RZ, PT ;  /* 0x000000ff0700720c */ /* 0x000fe40003f05270 */
[----:B------:R-:W-:-:S05]  /*12d0*/  SHF.R.S32.HI R8, RZ, R7, R8 ;  /* 0x00000007ff087219 */ /* 0x000fca0000011408 */
[----:B------:R-:W-:-:S04]  /*12e0*/  IMAD.IADD R5, R8, 0x1, R5 ;  /* 0x0000000108057824 */ /* 0x000fc800078e0205 */
[----:B------:R-:W-:-:S05]  /*12f0*/  IMAD R2, R5, R2, RZ ;  /* 0x0000000205027224 */ /* 0x000fca00078e02ff */
[----:B------:R-:W-:Y:S04]  /*1300*/  STS [R9+0x480], R2 ;  /* 0x0004800209007388 */ /* 0x000fe80000000800 */
[----:B------:R-:W-:Y:S04]  /*1310*/  LDS R3, [R9+0x480] ;  /* 0x0004800009037984 */ /* 0x000fe80000000800 */
[----:B------:R-:W0:Y:S02]  /*1320*/  LDS R4, [R9+0x4a0] ;  /* 0x0004a00009047984 */ /* 0x000e240000000800 */
[----:B0-----:R-:W-:-:S05]  /*1330*/  VIMNMX R4, PT, PT, R3, R4, PT ;  /* 0x0000000403047248 */ /* 0x001fca0003fe0100 */
        /* <DEDUP_REMOVED lines=12> */
[----:B------:R0:W-:Y:S01]  /*1400*/  STS [R9+0x480], R2 ;  /* 0x0004800209007388 */ /* 0x0001e20000000800 */
[----:B------:R-:W-:Y:S05]  /*1410*/  @P0 EXIT ;  /* 0x000000000000094d */ /* 0x000fea0003800000 */
[----:B------:R-:W1:Y:S01]  /*1420*/  S2R R5, SR_CTAID.Y ;  /* 0x0000000000057919 */ /* 0x000e620000002600 */
[----:B0-----:R-:W0:Y:S01]  /*1430*/  LDC.64 R2, c[0x0][0x380] ;  /* 0x0000e000ff027b82 */ /* 0x001e220000000a00 */
[----:B------:R-:W2:Y:S01]  /*1440*/  LDS R9, [R9+0x480] ;  /* 0x0004800009097984 */ /* 0x000ea20000000800 */
[----:B-1----:R-:W-:-:S05]  /*1450*/  IMAD R0, R5, UR6, R0 ;  /* 0x0000000605007c24 */ /* 0x002fca000f8e0200 */
[----:B------:R-:W-:-:S05]  /*1460*/  LEA R5, R0, UR7, 0x6 ;  /* 0x0000000700057c11 */ /* 0x000fca000f8e30ff */
[----:B0-----:R-:W-:-:S05]  /*1470*/  IMAD.WIDE.U32 R2, R5, 0x4, R2 ;  /* 0x0000000405027825 */ /* 0x001fca00078e0002 */
[----:B--2---:R-:W-:Y:S01]  /*1480*/  STG.E desc[UR4][R2.64], R9 ;  /* 0x0000000902007986 */ /* 0x004fe2000c101904 */
[----:B------:R-:W-:Y:S05]  /*1490*/  EXIT ;  /* 0x000000000000794d */ /* 0x000fea0003800000 */
.L_x_70:
        /* <DEDUP_REMOVED lines=14> */
.L_x_119:


//--------------------- .text.cudaComputeLPC      --------------------------
	.section	.text.cudaComputeLPC,"ax",@progbits
	.align	128
        .global         cudaComputeLPC
        .type           cudaComputeLPC,@function
        .size           cudaComputeLPC,(.L_x_112 - cudaComputeLPC)
        .other          cudaComputeLPC,@"STO_CUDA_ENTRY STV_DEFAULT"
cudaComputeLPC:
.text.cudaComputeLPC:
[----:B------:R-:W-:Y:S01]  /*0000*/  LDC R1, c[0x0][0x37c] ;  /* 0x0000df00ff017b82 */ /* 0x000fe20000000800 */
[----:B------:R-:W0:Y:S01]  /*0010*/  S2R R2, SR_TID.X ;  /* 0x0000000000027919 */ /* 0x000e220000002100 */
[----:B------:R-:W1:Y:S06]  /*0020*/  LDCU.64 UR8, c[0x0][0x358] ;  /* 0x00006b00ff0877ac */ /* 0x000e6c0008000a00 */
[----:B------:R-:W2:Y:S01]  /*0030*/  S2UR UR5, SR_CgaCtaId ;  /* 0x00000000000579c3 */ /* 0x000ea20000008800 */
[----:B------:R-:W-:Y:S01]  /*0040*/  UMOV UR4, 0x400 ;  /* 0x0000040000047882 */ /* 0x000fe20000000000 */
[----:B------:R-:W3:Y:S01]  /*0050*/  LDCU UR6, c[0x0][0x398] ;  /* 0x00007300ff0677ac */ /* 0x000ee20008000800 */
[----:B0-----:R-:W-:-:S13]  /*0060*/  ISETP.GT.U32.AND P0, PT, R2, 0x3, PT ;  /* 0x000000030200780c */ /* 0x001fda0003f04070 */
[----:B------:R-:W0:Y:S01]  /*0070*/  @!P0 S2R R3, SR_CTAID.Y ;  /* 0x0000000000038919 */ /* 0x000e220000002600 */
[----:B------:R-:W0:Y:S02]  /*0080*/  @!P0 LDC.64 R4, c[0x0][0x390] ;  /* 0x0000e400ff048b82 */ /* 0x000e240000000a00 */
[----:B0-----:R-:W-:-:S04]  /*0090*/  @!P0 IMAD.WIDE.U32 R4, R3, 0x10, R4 ;  /* 0x0000001003048825 */ /* 0x001fc800078e0004 */
[----:B------:R-:W-:-:S06]  /*00a0*/  @!P0 IMAD.WIDE.U32 R6, R2, 0x4, R4 ;  /* 0x0000000402068825 */ /* 0x000fcc00078e0004 */
[----:B-1----:R-:W4:Y:S01]  /*00b0*/  @!P0 LDG.E R7, desc[UR8][R6.64] ;  /* 0x0000000806078981 */ /* 0x002f22000c1e1900 */
[----:B--2---:R-:W-:Y:S02]  /*00c0*/  ULEA UR4, UR5, UR4, 0x18 ;  /* 0x0000000405047291 */ /* 0x004fe4000f8ec0ff */
[----:B---3--:R-:W-:-:S04]  /*00d0*/  UISETP.GE.AND UP0, UPT, UR6, URZ, UPT ;  /* 0x000000ff0600728c */ /* 0x008fc8000bf06270 */
[----:B------:R-:W-:-:S04]  /*00e0*/  IMAD.U32 R3, RZ, RZ, UR4 ;  /* 0x00000004ff037e24 */ /* 0x000fc8000f8e00ff */
[----:B------:R-:W-:-:S05]  /*00f0*/  IMAD R4, R2, 0x4, R3 ;  /* 0x0000000402047824 */ /* 0x000fca00078e0203 */
[----:B----4-:R0:W-:Y:S01]  /*0100*/  @!P0 STS [R4], R7 ;  /* 0x0000000704008388 */ /* 0x0101e20000000800 */
[----:B------:R-:W-:Y:S05]  /*0110*/  BRA.U !UP0, `(.L_x_71) ;  /* 0x0000001108507547 */ /* 0x000fea000b800000 */
[----:B------:R-:W1:Y:S01]  /*0120*/  LDC R10, c[0x0][0x360] ;  /* 0x0000d800ff0a7b82 */ /* 0x000e620000000800 */
[----:B------:R-:W2:Y:S01]  /*0130*/  LDCU UR5, c[0x0][0x39c] ;  /* 0x00007380ff0577ac */ /* 0x000ea20008000800 */
[----:B------:R-:W-:Y:S01]  /*0140*/  IMAD.MOV.U32 R0, RZ, RZ, RZ ;  /* 0x000000ffff007224 */ /* 0x000fe200078e00ff */
[----:B------:R-:W-:Y:S02]  /*0150*/  UISETP.GE.U32.AND UP0, UPT, UR6, 0x3, UPT ;  /* 0x000000030600788c */ /* 0x000fe4000bf06070 */
[----:B------:R-:W-:-:S03]  /*0160*/  UIADD3 UR4, UPT, UPT, UR6, 0x1, URZ ;  /* 0x0000000106047890 */ /* 0x000fc6000fffe0ff */
[----:B------:R-:W3:Y:S01]  /*0170*/  S2UR UR7, SR_CTAID.Y ;  /* 0x00000000000779c3 */ /* 0x000ee20000002600 */
[----:B--2---:R-:W-:Y:S01]  /*0180*/  IMAD.U32 R13, RZ, RZ, UR5 ;  /* 0x00000005ff0d7e24 */ /* 0x004fe2000f8e00ff */
[----:B------:R-:W-:Y:S01]  /*0190*/  ULOP3.LUT UR5, UR4, 0x3, URZ, 0xc0, !UPT ;  /* 0x0000000304057892 */ /* 0x000fe2000f8ec0ff */
[----:B-1----:R-:W-:-:S04]  /*01a0*/  ISETP.GT.U32.AND P0, PT, R10, 0x40, PT ;  /* 0x000000400a00780c */ /* 0x002fc80003f04070 */
[----:B------:R-:W-:Y:S01]  /*01b0*/  ISETP.LT.U32.AND P0, PT, R2, 0x40, P0 ;  /* 0x000000400200780c */ /* 0x000fe20000701070 */
[----:B---3--:R-:W-:-:S04]  /*01c0*/  IMAD R5, R13, UR7, R2 ;  /* 0x000000070d057c24 */ /* 0x008fc8000f8e0202 */
[----:B------:R-:W-:Y:S01]  /*01d0*/  IMAD R5, R5, UR6, R5 ;  /* 0x0000000605057c24 */ /* 0x000fe2000f8e0205 */
[----:B------:R-:W-:Y:S07]  /*01e0*/  BRA.U !UP0, `(.L_x_72) ;  /* 0x0000000d08347547 */ /* 0x000fee000b800000 */
[----:B------:R-:W1:Y:S01]  /*01f0*/  LDC R8, c[0x0][0x39c] ;  /* 0x0000e700ff087b82 */ /* 0x000e620000000800 */
[----:B------:R-:W-:Y:S01]  /*0200*/  ULOP3.LUT UR4, UR4, 0xfffffffc, URZ, 0xc0, !UPT ;  /* 0xfffffffc04047892 */ /* 0x000fe2000f8ec0ff */
[----:B------:R-:W-:Y:S01]  /*0210*/  ISETP.GE.AND P1, PT, R2, R13, PT ;  /* 0x0000000d0200720c */ /* 0x000fe20003f26270 */
[----:B------:R-:W-:Y:S01]  /*0220*/  VIADD R11, R5, 0x1 ;  /* 0x00000001050b7836 */ /* 0x000fe20000000000 */
[----:B------:R-:W-:Y:S01]  /*0230*/  IADD3 R9, PT, PT, R3, 0x11c, RZ ;  /* 0x0000011c03097810 */ /* 0x000fe20007ffe0ff */
[----:B------:R-:W-:Y:S02]  /*0240*/  UIADD3 UR6, UPT, UPT, -UR4, URZ, URZ ;  /* 0x000000ff04067290 */ /* 0x000fe4000fffe1ff */
[----:B------:R-:W-:Y:S01]  /*0250*/  IMAD.U32 R0, RZ, RZ, UR4 ;  /* 0x00000004ff007e24 */ /* 0x000fe2000f8e00ff */
[----:B0-----:R-:W0:Y:S09]  /*0260*/  LDC.64 R6, c[0x0][0x388] ;  /* 0x0000e200ff067b82 */ /* 0x001e320000000a00 */
.L_x_87:
[----:B--234-:R-:W2:Y:S01]  /*0270*/  @!P1 LDC.64 R14, c[0x0][0x388] ;  /* 0x0000e200ff0e9b82 */ /* 0x01cea20000000a00 */
[----:B------:R-:W-:Y:S02]  /*0280*/  HFMA2 R17, -RZ, RZ, 0, 0 ;  /* 0x00000000ff117431 */ /* 0x000fe400000001ff */
[----:B------:R-:W-:-:S04]  /*0290*/  @!P1 VIADD R13, R11, 0xffffffff ;  /* 0xffffffff0b0d9836 */ /* 0x000fc80000000000 */
[----:B--2---:R-:W-:-:S05]  /*02a0*/  @!P1 IMAD.WIDE.U32 R14, R13, 0x4, R14 ;  /* 0x000000040d0e9825 */ /* 0x004fca00078e000e */
[----:B------:R2:W3:Y:S01]  /*02b0*/  @!P1 LDG.E R17, desc[UR8][R14.64] ;  /* 0x000000080e119981 */ /* 0x0004e2000c1e1900 */
[C---:B------:R-:W-:Y:S01]  /*02c0*/  ISETP.GT.U32.AND P2, PT, R2.reuse, 0x1f, PT ;  /* 0x0000001f0200780c */ /* 0x040fe20003f44070 */
[----:B------:R-:W-:Y:S01]  /*02d0*/  UIADD3 UR6, UPT, UPT, UR6, 0x4, URZ ;  /* 0x0000000406067890 */ /* 0x000fe2000fffe0ff */
[----:B-1----:R-:W-:Y:S01]  /*02e0*/  IMAD.MOV.U32 R13, RZ, RZ, R8 ;  /* 0x000000ffff0d7224 */ /* 0x002fe200078e0008 */
[----:B------:R-:W-:Y:S02]  /*02f0*/  BSSY.RECONVERGENT B0, `(.L_x_73) ;  /* 0x000002b000007945 */ /* 0x000fe40003800200 */
[----:B------:R-:W-:Y:S02]  /*0300*/  UISETP.NE.AND UP0, UPT, UR6, URZ, UPT ;  /* 0x000000ff0600728c */ /* 0x000fe4000bf05270 */
[----:B------:R-:W-:Y:S01]  /*0310*/  ISETP.GE.AND P1, PT, R2, R13, PT ;  /* 0x0000000d0200720c */ /* 0x000fe20003f26270 */
[----:B--2---:R-:W-:Y:S01]  /*0320*/  IMAD.MOV.U32 R15, RZ, RZ, RZ ;  /* 0x000000ffff0f7224 */ /* 0x004fe200078e00ff */
[----:B---3--:R-:W-:Y:S01]  /*0330*/  STS [R4+0x294], R17 ;  /* 0x0002941104007388 */ /* 0x008fe20000000800 */
[----:B------:R-:W-:Y:S06]  /*0340*/  BAR.SYNC.DEFER_BLOCKING 0x0 ;  /* 0x0000000000007b1d */ /* 0x000fec0000010000 */
[----:B------:R-:W-:Y:S04]  /*0350*/  @P0 LDS R12, [R4+0x394] ;  /* 0x00039400040c0984 */ /* 0x000fe80000000800 */
[----:B------:R-:W1:Y:S02]  /*0360*/  @P0 LDS R19, [R4+0x294] ;  /* 0x0002940004130984 */ /* 0x000e640000000800 */
[----:B-1----:R-:W-:-:S05]  /*0370*/  @P0 FADD R19, R12, R19 ;  /* 0x000000130c130221 */ /* 0x002fca0000000000 */
[----:B------:R1:W-:Y:S01]  /*0380*/  @P0 STS [R4+0x294], R19 ;  /* 0x0002941304000388 */ /* 0x0003e20000000800 */
[----:B------:R-:W-:Y:S06]  /*0390*/  BAR.SYNC.DEFER_BLOCKING 0x0 ;  /* 0x0000000000007b1d */ /* 0x000fec0000010000 */
[----:B------:R-:W-:Y:S05]  /*03a0*/  @P2 BRA `(.L_x_74) ;  /* 0x00000000007c2947 */ /* 0x000fea0003800000 */
[----:B------:R-:W-:-:S13]  /*03b0*/  ISETP.GE.U32.AND P3, PT, R10, 0x21, PT ;  /* 0x000000210a00780c */ /* 0x000fda0003f66070 */
[----:B------:R-:W-:Y:S04]  /*03c0*/  @P3 LDS R12, [R4+0x314] ;  /* 0x00031400040c3984 */ /* 0x000fe80000000800 */
[----:B------:R-:W2:Y:S02]  /*03d0*/  @P3 LDS R17, [R4+0x294] ;  /* 0x0002940004113984 */ /* 0x000ea40000000800 */
[----:B--2---:R-:W-:-:S05]  /*03e0*/  @P3 FADD R17, R12, R17 ;  /* 0x000000110c113221 */ /* 0x004fca0000000000 */
[----:B------:R-:W-:Y:S01]  /*03f0*/  @P3 STS [R4+0x294], R17 ;  /* 0x0002941104003388 */ /* 0x000fe20000000800 */
[----:B------:R-:W-:-:S03]  /*0400*/  ISETP.NE.AND P3, PT, R2, RZ, PT ;  /* 0x000000ff0200720c */ /* 0x000fc60003f65270 */
[----:B------:R-:W-:Y:S04]  /*0410*/  LDS R12, [R4+0x2d4] ;  /* 0x0002d400040c7984 */ /* 0x000fe80000000800 */
[----:B-1----:R-:W1:Y:S06]  /*0420*/  LDS R19, [R4+0x294] ;  /* 0x0002940004137984 */ /* 0x002e6c0000000800 */
[----:B------:R-:W-:Y:S01]  /*0430*/  @!P3 MOV R14, 0x400 ;  /* 0x00000400000eb802 */ /* 0x000fe20000000f00 */
[----:B-1----:R-:W-:-:S05]  /*0440*/  FADD R19, R12, R19 ;  /* 0x000000130c137221 */ /* 0x002fca0000000000 */
[----:B------:R-:W-:Y:S04]  /*0450*/  STS [R4+0x294], R19 ;  /* 0x0002941304007388 */ /* 0x000fe80000000800 */
[----:B------:R-:W-:Y:S04]  /*0460*/  LDS R12, [R4+0x2b4] ;  /* 0x0002b400040c7984 */ /* 0x000fe80000000800 */
[----:B------:R-:W1:Y:S02]  /*0470*/  LDS R21, [R4+0x294] ;  /* 0x0002940004157984 */ /* 0x000e640000000800 */
[----:B-1----:R-:W-:-:S05]  /*0480*/  FADD R21, R12, R21 ;  /* 0x000000150c157221 */ /* 0x002fca0000000000 */
[----:B------:R1:W-:Y:S04]  /*0490*/  STS [R4+0x294], R21 ;  /* 0x0002941504007388 */ /* 0x0003e80000000800 */
[----:B------:R-:W-:Y:S04]  /*04a0*/  LDS R12, [R4+0x2a4] ;  /* 0x0002a400040c7984 */ /* 0x000fe80000000800 */
[----:B------:R-:W2:Y:S01]  /*04b0*/  LDS R23, [R4+0x294] ;  /* 0x0002940004177984 */ /* 0x000ea20000000800 */
[----:B-1----:R-:W1:Y:S02]  /*04c0*/  @!P3 S2R R21, SR_CgaCtaId ;  /* 0x000000000015b919 */ /* 0x002e640000008800 */
[----:B-1----:R-:W-:Y:S01]  /*04d0*/  @!P3 LEA R3, R21, R14, 0x18 ;  /* 0x0000000e1503b211 */ /* 0x002fe200078ec0ff */
[----:B--2---:R-:W-:-:S05]  /*04e0*/  FADD R23, R12, R23 ;  /* 0x000000170c177221 */ /* 0x004fca0000000000 */
[----:B------:R-:W-:Y:S04]  /*04f0*/  STS [R4+0x294], R23 ;  /* 0x0002941704007388 */ /* 0x000fe80000000800 */
[----:B------:R-:W-:Y:S04]  /*0500*/  LDS R12, [R4+0x29c] ;  /* 0x00029c00040c7984 */ /* 0x000fe80000000800 */
[----:B------:R-:W1:Y:S02]  /*0510*/  LDS R17, [R4+0x294] ;  /* 0x0002940004117984 */ /* 0x000e640000000800 */
[----:B-1----:R-:W-:-:S05]  /*0520*/  FADD R17, R12, R17 ;  /* 0x000000110c117221 */ /* 0x002fca0000000000 */
[----:B------:R-:W-:Y:S04]  /*0530*/  STS [R4+0x294], R17 ;  /* 0x0002941104007388 */ /* 0x000fe80000000800 */
[----:B------:R-:W-:Y:S04]  /*0540*/  LDS R12, [R4+0x298] ;  /* 0x00029800040c7984 */ /* 0x000fe80000000800 */
[----:B------:R-:W1:Y:S02]  /*0550*/  LDS R19, [R4+0x294] ;  /* 0x0002940004137984 */ /* 0x000e640000000800 */
[----:B-1----:R-:W-:-:S05]  /*0560*/  FADD R19, R12, R19 ;  /* 0x000000130c137221 */ /* 0x002fca0000000000 */
[----:B------:R-:W-:Y:S04]  /*0570*/  STS [R4+0x294], R19 ;  /* 0x0002941304007388 */ /* 0x000fe80000000800 */
[----:B------:R-:W1:Y:S04]  /*0580*/  @!P3 LDS R12, [R3+0x294] ;  /* 0x00029400030cb984 */ /* 0x000e680000000800 */
[----:B-1----:R2:W-:Y:S02]  /*0590*/  @!P3 STS [R9+-0xc], R12 ;  /* 0xfffff40c0900b388 */ /* 0x0025e40000000800 */
.L_x_74:
[----:B------:R-:W-:Y:S05]  /*05a0*/  BSYNC.RECONVERGENT B0 ;  /* 0x0000000000007941 */ /* 0x000fea0003800200 */
.L_x_73:
[----:B------:R-:W-:Y:S04]  /*05b0*/  BSSY.RECONVERGENT B0, `(.L_x_75) ;  /* 0x0000004000007945 */ /* 0x000fe80003800200 */
[----:B------:R-:W-:Y:S05]  /*05c0*/  @P1 BRA `(.L_x_76) ;  /* 0x0000000000081947 */ /* 0x000fea0003800000 */
[----:B0-----:R-:W-:-:S06]  /*05d0*/  IMAD.WIDE.U32 R14, R11, 0x4, R6 ;  /* 0x000000040b0e7825 */ /* 0x001fcc00078e0006 */
[----:B------:R3:W5:Y:S02]  /*05e0*/  LDG.E R15, desc[UR8][R14.64] ;  /* 0x000000080e0f7981 */ /* 0x000764000c1e1900 */
.L_x_76:
[----:B------:R-:W-:Y:S05]  /*05f0*/  BSYNC.RECONVERGENT B0 ;  /* 0x0000000000007941 */ /* 0x000fea0003800200 */
.L_x_75:
[----:B-----5:R-:W-:Y:S01]  /*0600*/  STS [R4+0x294], R15 ;  /* 0x0002940f04007388 */ /* 0x020fe20000000800 */
[----:B------:R-:W-:Y:S01]  /*0610*/  BSSY.RECONVERGENT B0, `(.L_x_77) ;  /* 0x0000028000007945 */ /* 0x000fe20003800200 */
[----:B------:R-:W-:Y:S06]  /*0620*/  BAR.SYNC.DEFER_BLOCKING 0x0 ;  /* 0x0000000000007b1d */ /* 0x000fec0000010000 */
[----:B--2---:R-:W-:Y:S04]  /*0630*/  @P0 LDS R12, [R4+0x394] ;  /* 0x00039400040c0984 */ /* 0x004fe80000000800 */
[----:B------:R-:W1:Y:S02]  /*0640*/  @P0 LDS R17, [R4+0x294] ;  /* 0x0002940004110984 */ /* 0x000e640000000800 */
[----:B-1----:R-:W-:Y:S01]  /*0650*/  @P0 FADD R19, R12, R17 ;  /* 0x000000110c130221 */ /* 0x002fe20000000000 */
[----:B------:R-:W-:-:S04]  /*0660*/  IMAD.MOV.U32 R17, RZ, RZ, RZ ;  /* 0x000000ffff117224 */ /* 0x000fc800078e00ff */
        /* <DEDUP_REMOVED lines=11> */
[----:B---3--:R-:W-:Y:S01]  /*0720*/  @!P3 MOV R14, 0x400 ;  /* 0x00000400000eb802 */ /* 0x008fe20000000f00 */
        /* <DEDUP_REMOVED lines=22> */
.L_x_78:
[----:B------:R-:W-:Y:S05]  /*0890*/  BSYNC.RECONVERGENT B0 ;  /* 0x0000000000007941 */ /* 0x000fea0003800200 */
.L_x_77:
[----:B------:R-:W-:Y:S04]  /*08a0*/  BSSY.RECONVERGENT B0, `(.L_x_79) ;  /* 0x0000005000007945 */ /* 0x000fe80003800200 */
[----:B------:R-:W-:Y:S05]  /*08b0*/  @P1 BRA `(.L_x_80) ;  /* 0x00000000000c1947 */ /* 0x000fea0003800000 */
[----:B------:R-:W-:-:S05]  /*08c0*/  IADD3 R15, PT, PT, R11, 0x1, RZ ;  /* 0x000000010b0f7810 */ /* 0x000fca0007ffe0ff */
[----:B0--3--:R-:W-:-:S05]  /*08d0*/  IMAD.WIDE.U32 R14, R15, 0x4, R6 ;  /* 0x000000040f0e7825 */ /* 0x009fca00078e0006 */
[----:B------:R4:W5:Y:S02]  /*08e0*/  LDG.E R17, desc[UR8][R14.64] ;  /* 0x000000080e117981 */ /* 0x000964000c1e1900 */
.L_x_80:
[----:B------:R-:W-:Y:S05]  /*08f0*/  BSYNC.RECONVERGENT B0 ;  /* 0x0000000000007941 */ /* 0x000fea0003800200 */
.L_x_79:
[----:B-----5:R-:W-:Y:S01]  /*0900*/  STS [R4+0x294], R17 ;  /* 0x0002941104007388 */ /* 0x020fe20000000800 */
[----:B------:R-:W-:Y:S01]  /*0910*/  BSSY.RECONVERGENT B0, `(.L_x_81) ;  /* 0x0000028000007945 */ /* 0x000fe20003800200 */
[----:B------:R-:W-:Y:S06]  /*0920*/  BAR.SYNC.DEFER_BLOCKING 0x0 ;  /* 0x0000000000007b1d */ /* 0x000fec0000010000 */
[----:B--2---:R-:W-:Y:S04]  /*0930*/  @P0 LDS R12, [R4+0x394] ;  /* 0x00039400040c0984 */ /* 0x004fe80000000800 */
[----:B----4-:R-:W1:Y:S02]  /*0940*/  @P0 LDS R15, [R4+0x294] ;  /* 0x00029400040f0984 */ /* 0x010e640000000800 */
        /* <DEDUP_REMOVED lines=36> */
.L_x_82:
[----:B------:R-:W-:Y:S05]  /*0b90*/  BSYNC.RECONVERGENT B0 ;  /* 0x0000000000007941 */ /* 0x000fea0003800200 */
.L_x_81:
[----:B------:R-:W-:Y:S04]  /*0ba0*/  BSSY.RECONVERGENT B0, `(.L_x_83) ;  /* 0x0000005000007945 */ /* 0x000fe80003800200 */
[----:B------:R-:W-:Y:S05]  /*0bb0*/  @P1 BRA `(.L_x_84) ;  /* 0x00000000000c1947 */ /* 0x000fea0003800000 */
[----:B------:R-:W-:-:S04]  /*0bc0*/  VIADD R15, R11, 0x2 ;  /* 0x000000020b0f7836 */ /* 0x000fc80000000000 */
[----:B0--3--:R-:W-:-:S06]  /*0bd0*/  IMAD.WIDE.U32 R14, R15, 0x4, R6 ;  /* 0x000000040f0e7825 */ /* 0x009fcc00078e0006 */
[----:B------:R4:W5:Y:S02]  /*0be0*/  LDG.E R15, desc[UR8][R14.64] ;  /* 0x000000080e0f7981 */ /* 0x000964000c1e1900 */
.L_x_84:
[----:B------:R-:W-:Y:S05]  /*0bf0*/  BSYNC.RECONVERGENT B0 ;  /* 0x0000000000007941 */ /* 0x000fea0003800200 */
.L_x_83:
[----:B-----5:R-:W-:Y:S01]  /*0c00*/  STS [R4+0x294], R15 ;  /* 0x0002940f04007388 */ /* 0x020fe20000000800 */
[----:B------:R-:W-:Y:S01]  /*0c10*/  BSSY.RECONVERGENT B0, `(.L_x_85) ;  /* 0x0000027000007945 */ /* 0x000fe20003800200 */
[----:B------:R-:W-:Y:S06]  /*0c20*/  BAR.SYNC.DEFER_BLOCKING 0x0 ;  /* 0x0000000000007b1d */ /* 0x000fec0000010000 */
[----:B--2---:R-:W-:Y:S04]  /*0c30*/  @P0 LDS R12, [R4+0x394] ;  /* 0x00039400040c0984 */ /* 0x004fe80000000800 */
[----:B------:R-:W2:Y:S02]  /*0c40*/  @P0 LDS R17, [R4+0x294] ;  /* 0x0002940004110984 */ /* 0x000ea40000000800 */
[----:B--2---:R-:W-:-:S05]  /*0c50*/  @P0 FADD R17, R12, R17 ;  /* 0x000000110c110221 */ /* 0x004fca0000000000 */
[----:B------:R2:W-:Y:S01]  /*0c60*/  @P0 STS [R4+0x294], R17 ;  /* 0x0002941104000388 */ /* 0x0005e20000000800 */
[----:B------:R-:W-:Y:S06]  /*0c70*/  BAR.SYNC.DEFER_BLOCKING 0x0 ;  /* 0x0000000000007b1d */ /* 0x000fec0000010000 */
[----:B------:R-:W-:Y:S05]  /*0c80*/  @P2 BRA `(.L_x_86) ;  /* 0x00000000007c2947 */ /* 0x000fea0003800000 */
[----:B------:R-:W-:-:S13]  /*0c90*/  ISETP.GE.U32.AND P2, PT, R10, 0x21, PT ;  /* 0x000000210a00780c */ /* 0x000fda0003f46070 */
[----:B------:R-:W-:Y:S04]  /*0ca0*/  @P2 LDS R12, [R4+0x314] ;  /* 0x00031400040c2984 */ /* 0x000fe80000000800 */
[----:B------:R-:W5:Y:S02]  /*0cb0*/  @P2 LDS R15, [R4+0x294] ;  /* 0x00029400040f2984 */ /* 0x000f640000000800 */
[----:B-----5:R-:W-:-:S05]  /*0cc0*/  @P2 FADD R15, R12, R15 ;  /* 0x0000000f0c0f2221 */ /* 0x020fca0000000000 */
[----:B------:R-:W-:Y:S01]  /*0cd0*/  @P2 STS [R4+0x294], R15 ;  /* 0x0002940f04002388 */ /* 0x000fe20000000800 */
[----:B------:R-:W-:-:S03]  /*0ce0*/  ISETP.NE.AND P2, PT, R2, RZ, PT ;  /* 0x000000ff0200720c */ /* 0x000fc60003f45270 */
[----:B------:R-:W-:Y:S04]  /*0cf0*/  LDS R12, [R4+0x2d4] ;  /* 0x0002d400040c7984 */ /* 0x000fe80000000800 */
[----:B--2---:R-:W2:Y:S06]  /*0d00*/  LDS R17, [R4+0x294] ;  /* 0x0002940004117984 */ /* 0x004eac0000000800 */
[----:B---34-:R-:W-:Y:S01]  /*0d10*/  @!P2 MOV R14, 0x400 ;  /* 0x00000400000ea802 */ /* 0x018fe20000000f00 */
[----:B--2---:R-:W-:-:S05]  /*0d20*/  FADD R17, R12, R17 ;  /* 0x000000110c117221 */ /* 0x004fca0000000000 */
[----:B------:R-:W-:Y:S04]  /*0d30*/  STS [R4+0x294], R17 ;  /* 0x0002941104007388 */ /* 0x000fe80000000800 */
[----:B------:R-:W-:Y:S04]  /*0d40*/  LDS R12, [R4+0x2b4] ;  /* 0x0002b400040c7984 */ /* 0x000fe80000000800 */
[----:B-1----:R-:W1:Y:S02]  /*0d50*/  LDS R19, [R4+0x294] ;  /* 0x0002940004137984 */ /* 0x002e640000000800 */
        /* <DEDUP_REMOVED lines=17> */
[----:B-1----:R1:W-:Y:S02]  /*0e70*/  @!P2 STS [R9], R12 ;  /* 0x0000000c0900a388 */ /* 0x0023e40000000800 */
.L_x_86:
[----:B------:R-:W-:Y:S05]  /*0e80*/  BSYNC.RECONVERGENT B0 ;  /* 0x0000000000007941 */ /* 0x000fea0003800200 */
.L_x_85:
[----:B------:R-:W-:Y:S01]  /*0e90*/  VIADD R11, R11, 0x4 ;  /* 0x000000040b0b7836 */ /* 0x000fe20000000000 */
[----:B-1----:R-:W-:Y:S01]  /*0ea0*/  IADD3 R9, PT, PT, R9, 0x10, RZ ;  /* 0x0000001009097810 */ /* 0x002fe20007ffe0ff */
[----:B------:R-:W-:Y:S06]  /*0eb0*/  BRA.U UP0, `(.L_x_87) ;  /* 0xfffffff100ec7547 */ /* 0x000fec000b83ffff */
.L_x_72:
[----:B------:R-:W-:-:S09]  /*0ec0*/  UISETP.NE.AND UP0, UPT, UR5, URZ, UPT ;  /* 0x000000ff0500728c */ /* 0x000fd2000bf05270 */
[----:B------:R-:W-:Y:S05]  /*0ed0*/  BRA.U !UP0, `(.L_x_71) ;  /* 0x0000000108e07547 */ /* 0x000fea000b800000 */
[----:B------:R-:W-:Y:S01]  /*0ee0*/  IMAD R3, R0, 0x4, R3 ;  /* 0x0000000400037824 */ /* 0x000fe200078e0203 */
[----:B------:R-:W-:Y:S01]  /*0ef0*/  ISETP.GE.AND P1, PT, R2, R13, PT ;  /* 0x0000000d0200720c */ /* 0x000fe20003f26270 */
[----:B------:R-:W-:Y:S01]  /*0f00*/  IMAD.IADD R0, R5, 0x1, R0 ;  /* 0x0000000105007824 */ /* 0x000fe200078e0200 */
[----:B------:R-:W-:Y:S01]  /*0f10*/  UIADD3 UR4, UPT, UPT, -UR5, URZ, URZ ;  /* 0x000000ff05047290 */ /* 0x000fe2000fffe1ff */
[----:B------:R-:W-:-:S11]  /*0f20*/  VIADD R3, R3, 0x110 ;  /* 0x0000011003037836 */ /* 0x000fd60000000000 */
.L_x_90:
[----:B0-----:R-:W0:Y:S01]  /*0f30*/  @!P1 LDC.64 R6, c[0x0][0x388] ;  /* 0x0000e200ff069b82 */ /* 0x001e220000000a00 */
[----:B------:R-:W-:Y:S01]  /*0f40*/  MOV R5, RZ ;  /* 0x000000ff00057202 */ /* 0x000fe20000000f00 */
[----:B0-----:R-:W-:-:S05]  /*0f50*/  @!P1 IMAD.WIDE.U32 R6, R0, 0x4, R6 ;  /* 0x0000000400069825 */ /* 0x001fca00078e0006 */
[----:B------:R-:W5:Y:S01]  /*0f60*/  @!P1 LDG.E R5, desc[UR8][R6.64] ;  /* 0x0000000806059981 */ /* 0x000f62000c1e1900 */
[----:B------:R-:W-:Y:S01]  /*0f70*/  ISETP.GT.U32.AND P2, PT, R2, 0x1f, PT ;  /* 0x0000001f0200780c */ /* 0x000fe20003f44070 */
[----:B------:R-:W-:Y:S01]  /*0f80*/  UIADD3 UR4, UPT, UPT, UR4, 0x1, URZ ;  /* 0x0000000104047890 */ /* 0x000fe2000fffe0ff */
[----:B------:R-:W-:Y:S03]  /*0f90*/  BSSY.RECONVERGENT B0, `(.L_x_88) ;  /* 0x0000029000007945 */ /* 0x000fe60003800200 */
[----:B------:R-:W-:Y:S01]  /*0fa0*/  UISETP.NE.AND UP0, UPT, UR4, URZ, UPT ;  /* 0x000000ff0400728c */ /* 0x000fe2000bf05270 */
[----:B-----5:R-:W-:Y:S01]  /*0fb0*/  STS [R4+0x294], R5 ;  /* 0x0002940504007388 */ /* 0x020fe20000000800 */
[----:B------:R-:W-:Y:S06]  /*0fc0*/  BAR.SYNC.DEFER_BLOCKING 0x0 ;  /* 0x0000000000007b1d */ /* 0x000fec0000010000 */
[----:B------:R-:W-:Y:S04]  /*0fd0*/  @P0 LDS R8, [R4+0x394] ;  /* 0x0003940004080984 */ /* 0x000fe80000000800 */
[----:B------:R-:W0:Y:S02]  /*0fe0*/  @P0 LDS R9, [R4+0x294] ;  /* 0x0002940004090984 */ /* 0x000e240000000800 */
[----:B0-----:R-:W-:-:S05]  /*0ff0*/  @P0 FADD R9, R8, R9 ;  /* 0x0000000908090221 */ /* 0x001fca0000000000 */
[----:B------:R0:W-:Y:S01]  /*1000*/  @P0 STS [R4+0x294], R9 ;  /* 0x0002940904000388 */ /* 0x0001e20000000800 */
[----:B------:R-:W-:Y:S06]  /*1010*/  BAR.SYNC.DEFER_BLOCKING 0x0 ;  /* 0x0000000000007b1d */ /* 0x000fec0000010000 */
[----:B------:R-:W-:Y:S05]  /*1020*/  @P2 BRA `(.L_x_89) ;  /* 0x00000000007c2947 */ /* 0x000fea0003800000 */
[----:B------:R-:W-:-:S13]  /*1030*/  ISETP.GE.U32.AND P2, PT, R10, 0x21, PT ;  /* 0x000000210a00780c */ /* 0x000fda0003f46070 */
[----:B------:R-:W-:Y:S04]  /*1040*/  @P2 LDS R5, [R4+0x314] ;  /* 0x0003140004052984 */ /* 0x000fe80000000800 */
[----:B------:R-:W1:Y:S02]  /*1050*/  @P2 LDS R6, [R4+0x294] ;  /* 0x0002940004062984 */ /* 0x000e640000000800 */
[----:B-1----:R-:W-:-:S05]  /*1060*/  @P2 FADD R5, R5, R6 ;  /* 0x0000000605052221 */ /* 0x002fca0000000000 */
[----:B------:R-:W-:Y:S01]  /*1070*/  @P2 STS [R4+0x294], R5 ;  /* 0x0002940504002388 */ /* 0x000fe20000000800 */
[----:B------:R-:W-:-:S03]  /*1080*/  ISETP.NE.AND P2, PT, R2, RZ, PT ;  /* 0x000000ff0200720c */ /* 0x000fc60003f45270 */
[----:B------:R-:W-:Y:S04]  /*1090*/  LDS R6, [R4+0x2d4] ;  /* 0x0002d40004067984 */ /* 0x000fe80000000800 */
[----:B------:R-:W1:Y:S06]  /*10a0*/  LDS R7, [R4+0x294] ;  /* 0x0002940004077984 */ /* 0x000e6c0000000800 */
[----:B------:R-:W-:Y:S01]  /*10b0*/  @!P2 MOV R8, 0x400 ;  /* 0x000004000008a802 */ /* 0x000fe20000000f00 */
[----:B-1----:R-:W-:-:S05]  /*10c0*/  FADD R7, R6, R7 ;  /* 0x0000000706077221 */ /* 0x002fca0000000000 */
[----:B------:R-:W-:Y:S04]  /*10d0*/  STS [R4+0x294], R7 ;  /* 0x0002940704007388 */ /* 0x000fe80000000800 */
[----:B------:R-:W-:Y:S04]  /*10e0*/  LDS R6, [R4+0x2b4] ;  /* 0x0002b40004067984 */ /* 0x000fe80000000800 */
[----:B0-----:R-:W0:Y:S02]  /*10f0*/  LDS R9, [R4+0x294] ;  /* 0x0002940004097984 */ /* 0x001e240000000800 */
[----:B0-----:R-:W-:-:S05]  /*1100*/  FADD R9, R6, R9 ;  /* 0x0000000906097221 */ /* 0x001fca0000000000 */
[----:B------:R0:W-:Y:S04]  /*1110*/  STS [R4+0x294], R9 ;  /* 0x0002940904007388 */ /* 0x0001e80000000800 */
[----:B------:R-:W-:Y:S04]  /*1120*/  LDS R6, [R4+0x2a4] ;  /* 0x0002a40004067984 */ /* 0x000fe80000000800 */
[----:B------:R-:W1:Y:S01]  /*1130*/  LDS R11, [R4+0x294] ;  /* 0x00029400040b7984 */ /* 0x000e620000000800 */
[----:B0-----:R-:W0:Y:S01]  /*1140*/  @!P2 S2R R9, SR_CgaCtaId ;  /* 0x000000000009a919 */ /* 0x001e220000008800 */
[----:B-1----:R-:W-:-:S05]  /*1150*/  FADD R11, R6, R11 ;  /* 0x0000000b060b7221 */ /* 0x002fca0000000000 */
[----:B------:R-:W-:Y:S04]  /*1160*/  STS [R4+0x294], R11 ;  /* 0x0002940b04007388 */ /* 0x000fe80000000800 */
[----:B------:R-:W-:Y:S04]  /*1170*/  LDS R5, [R4+0x29c] ;  /* 0x00029c0004057984 */ /* 0x000fe80000000800 */
[----:B------:R-:W1:Y:S02]  /*1180*/  LDS R6, [R4+0x294] ;  /* 0x0002940004067984 */ /* 0x000e640000000800 */
[----:B-1----:R-:W-:-:S05]  /*1190*/  FADD R5, R5, R6 ;  /* 0x0000000605057221 */ /* 0x002fca0000000000 */
[----:B------:R-:W-:Y:S04]  /*11a0*/  STS [R4+0x294], R5 ;  /* 0x0002940504007388 */ /* 0x000fe80000000800 */
[----:B------:R-:W-:Y:S04]  /*11b0*/  LDS R6, [R4+0x298] ;  /* 0x0002980004067984 */ /* 0x000fe80000000800 */
[----:B------:R-:W1:Y:S02]  /*11c0*/  LDS R7, [R4+0x294] ;  /* 0x0002940004077984 */ /* 0x000e640000000800 */
[----:B-1----:R-:W-:Y:S01]  /*11d0*/  FADD R7, R6, R7 ;  /* 0x0000000706077221 */ /* 0x002fe20000000000 */
[----:B0-----:R-:W-:-:S04]  /*11e0*/  @!P2 LEA R6, R9, R8, 0x18 ;  /* 0x000000080906a211 */ /* 0x001fc800078ec0ff */
[----:B------:R-:W-:Y:S04]  /*11f0*/  STS [R4+0x294], R7 ;  /* 0x0002940704007388 */ /* 0x000fe80000000800 */
[----:B------:R-:W0:Y:S04]  /*1200*/  @!P2 LDS R6, [R6+0x294] ;  /* 0x000294000606a984 */ /* 0x000e280000000800 */
[----:B0-----:R1:W-:Y:S02]  /*1210*/  @!P2 STS [R3], R6 ;  /* 0x000000060300a388 */ /* 0x0013e40000000800 */
.L_x_89:
[----:B------:R-:W-:Y:S05]  /*1220*/  BSYNC.RECONVERGENT B0 ;  /* 0x0000000000007941 */ /* 0x000fea0003800200 */
.L_x_88:
[----:B------:R-:W-:Y:S02]  /*1230*/  VIADD R0, R0, 0x1 ;  /* 0x0000000100007836 */ /* 0x000fe40000000000 */
[----:B-1----:R-:W-:Y:S01]  /*1240*/  VIADD R3, R3, 0x4 ;  /* 0x0000000403037836 */ /* 0x002fe20000000000 */
[----:B------:R-:W-:Y:S06]  /*1250*/  BRA.U UP0, `(.L_x_90) ;  /* 0xfffffffd00347547 */ /* 0x000fec000b83ffff */
.L_x_71:
[----:B------:R-:W-:-:S13]  /*1260*/  ISETP.GT.U32.AND P0, PT, R2, 0x1f, PT ;  /* 0x0000001f0200780c */ /* 0x000fda0003f04070 */
[----:B------:R-:W-:Y:S05]  /*1270*/  @P0 EXIT ;  /* 0x000000000000094d */ /* 0x000fea0003800000 */
[----:B------:R-:W1:Y:S01]  /*1280*/  LDS R3, [R4+0x114] ;  /* 0x0001140004037984 */ /* 0x000e620000000800 */
[----:B------:R-:W-:Y:S01]  /*1290*/  MOV R0, 0x400 ;  /* 0x0000040000007802 */ /* 0x000fe20000000f00 */
[----:B------:R-:W5:Y:S01]  /*12a0*/  LDC R11, c[0x0][0x398] ;  /* 0x0000e600ff0b7b82 */ /* 0x000f620000000800 */
[----:B0-----:R-:W0:Y:S01]  /*12b0*/  S2R R7, SR_CgaCtaId ;  /* 0x0000000000077919 */ /* 0x001e220000008800 */
[----:B-----5:R-:W-:Y:S02]  /*12c0*/  ISETP.GE.AND P0, PT, R11, 0x1, PT ;  /* 0x000000010b00780c */ /* 0x020fe40003f06270 */
[----:B0-----:R-:W-:Y:S01]  /*12d0*/  LEA R9, R7, R0, 0x18 ;  /* 0x0000000007097211 */ /* 0x001fe200078ec0ff */
[----:B-1----:R-:W-:Y:S04]  /*12e0*/  STS [R4+0x194], R3 ;  /* 0x0001940304007388 */ /* 0x002fe80000000800 */
[----:B------:R-:W0:Y:S04]  /*12f0*/  LDS R5, [R4+0x114] ;  /* 0x0001140004057984 */ /* 0x000e280000000800 */
[----:B0-----:R0:W-:Y:S04]  /*1300*/  STS [R4+0x214], R5 ;  /* 0x0002140504007388 */ /* 0x0011e80000000800 */
[----:B------:R0:W-:Y:S04]  /*1310*/  STS [R4+0x10], RZ ;  /* 0x000010ff04007388 */ /* 0x0001e80000000800 */
[----:B------:R0:W1:Y:S01]  /*1320*/  LDS R13, [R9+0x110] ;  /* 0x00011000090d7984 */ /* 0x0000620000000800 */
[----:B------:R-:W-:Y:S05]  /*1330*/  @!P0 EXIT ;  /* 0x000000000000894d */ /* 0x000fea0003800000 */
[----:B------:R-:W5:Y:S01]  /*1340*/  LDC.64 R6, c[0x0][0x380] ;  /* 0x0000e000ff067b82 */ /* 0x000f620000000a00 */
[C---:B0-----:R-:W-:Y:S01]  /*1350*/  IMAD R5, R2.reuse, -0x4, R9 ;  /* 0xfffffffc02057824 */ /* 0x041fe200078e0209 */
[C---:B------:R-:W-:Y:S01]  /*1360*/  IADD3 R8, PT, PT, -R2.reuse, RZ, RZ ;  /* 0x000000ff02087210 */ /* 0x040fe20007ffe1ff */
[----:B------:R-:W-:Y:S02]  /*1370*/  VIADD R11, R11, 0xffffffff ;  /* 0xffffffff0b0b7836 */ /* 0x000fe40000000000 */
[----:B------:R-:W-:Y:S02]  /*1380*/  IMAD.MOV.U32 R9, RZ, RZ, RZ ;  /* 0x000000ffff097224 */ /* 0x000fe400078e00ff */
[----:B------:R-:W-:Y:S02]  /*1390*/  VIADD R5, R5, 0x10 ;  /* 0x0000001005057836 */ /* 0x000fe40000000000 */
[----:B-----5:R-:W-:-:S07]  /*13a0*/  IMAD.WIDE.U32 R6, R2, 0x4, R6 ;  /* 0x0000000402067825 */ /* 0x020fce00078e0006 */
.L_x_96:
[----:B0-----:R-:W0:Y:S01]  /*13b0*/  S2UR UR5, SR_CgaCtaId ;  /* 0x00000000000579c3 */ /* 0x001e220000008800 */
[----:B------:R-:W-:Y:S01]  /*13c0*/  UMOV UR4, 0x400 ;  /* 0x0000040000047882 */ /* 0x000fe20000000000 */
[----:B-1----:R-:W1:Y:S02]  /*13d0*/  MUFU.RCP R10, R13 ;  /* 0x0000000d000a7308 */ /* 0x002e640000001000 */
[----:B-1----:R-:W-:-:S04]  /*13e0*/  FFMA R3, R10, -R13, 1 ;  /* 0x3f8000000a037423 */ /* 0x002fc8000000080d */
[----:B------:R-:W-:Y:S01]  /*13f0*/  FFMA R3, R10, R3, R10 ;  /* 0x000000030a037223 */ /* 0x000fe2000000000a */
[----:B0-----:R-:W-:-:S09]  /*1400*/  ULEA UR4, UR5, UR4, 0x18 ;  /* 0x0000000405047291 */ /* 0x001fd2000f8ec0ff */
[----:B------:R-:W0:Y:S02]  /*1410*/  LDS R0, [UR4+0x214] ;  /* 0x00021404ff007984 */ /* 0x000e240008000800 */
[----:B0-----:R-:W0:Y:S01]  /*1420*/  FCHK P0, -R0, R13 ;  /* 0x0000000d00007302 */ /* 0x001e220000000100 */
[----:B------:R-:W-:-:S04]  /*1430*/  FFMA R10, -R0, R3, RZ ;  /* 0x00000003000a7223 */ /* 0x000fc800000001ff */
[----:B------:R-:W-:-:S04]  /*1440*/  FFMA R12, R10, -R13, -R0 ;  /* 0x8000000d0a0c7223 */ /* 0x000fc80000000800 */
[----:B------:R-:W-:Y:S01]  /*1450*/  FFMA R3, R3, R12, R10 ;  /* 0x0000000c03037223 */ /* 0x000fe2000000000a */
[----:B0-----:R-:W-:Y:S06]  /*1460*/  @!P0 BRA `(.L_x_91) ;  /* 0x0000000000148947 */ /* 0x001fec0003800000 */
[----:B------:R-:W-:Y:S01]  /*1470*/  FADD R3, -R0, -RZ ;  /* 0x800000ff00037221 */ /* 0x000fe20000000100 */
[----:B------:R-:W-:Y:S01]  /*1480*/  IMAD.MOV.U32 R0, RZ, RZ, R13 ;  /* 0x000000ffff007224 */ /* 0x000fe200078e000d */
[----:B------:R-:W-:-:S07]  /*1490*/  MOV R10, 0x14b0 ;  /* 0x000014b0000a7802 */ /* 0x000fce0000000f00 */
[----:B--234-:R-:W-:Y:S05]  /*14a0*/  CALL.REL.NOINC `($__internal_0_$__cuda_sm3x_div_rn_noftz_f32_slowpath) ;  /* 0x0000000800107944 */ /* 0x01cfea0003c00000 */
[----:B------:R-:W-:-:S07]  /*14b0*/  MOV R3, R0 ;  /* 0x0000000000037202 */ /* 0x000fce0000000f00 */
.L_x_91:
[----:B------:R-:W0:Y:S01]  /*14c0*/  S2UR UR5, SR_CgaCtaId ;  /* 0x00000000000579c3 */ /* 0x000e220000008800 */
[----:B------:R-:W-:Y:S01]  /*14d0*/  UMOV UR4, 0x400 ;  /* 0x0000040000047882 */ /* 0x000fe20000000000 */
[----:B------:R-:W-:Y:S01]  /*14e0*/  ISETP.GE.AND P0, PT, R2, R11, PT ;  /* 0x0000000b0200720c */ /* 0x000fe20003f06270 */
[----:B------:R-:W-:Y:S01]  /*14f0*/  BSSY.RECONVERGENT B0, `(.L_x_92) ;  /* 0x000000e000007945 */ /* 0x000fe20003800200 */
[----:B0-----:R-:W-:-:S09]  /*1500*/  ULEA UR4, UR5, UR4, 0x18 ;  /* 0x0000000405047291 */ /* 0x001fd2000f8ec0ff */
[----:B------:R-:W0:Y:S02]  /*1510*/  LDS R0, [UR4+0x214] ;  /* 0x00021404ff007984 */ /* 0x000e240008000800 */
[----:B------:R-:W-:Y:S05]  /*1520*/  @P0 BRA `(.L_x_93) ;  /* 0x0000000000280947 */ /* 0x000fea0003800000 */
[----:B------:R-:W-:Y:S04]  /*1530*/  LDS R10, [R4+0x218] ;  /* 0x00021800040a7984 */ /* 0x000fe80000000800 */
[----:B------:R-:W1:Y:S04]  /*1540*/  LDS R12, [R4+0x194] ;  /* 0x00019400040c7984 */ /* 0x000e680000000800 */
[----:B---34-:R-:W3:Y:S04]  /*1550*/  LDS R14, [R4+0x218] ;  /* 0x00021800040e7984 */ /* 0x018ee80000000800 */
[----:B--2---:R-:W2:Y:S01]  /*1560*/  LDS R17, [R4+0x194] ;  /* 0x0001940004117984 */ /* 0x004ea20000000800 */
[-C--:B-1----:R-:W-:Y:S01]  /*1570*/  FMUL.RZ R15, R12, R3.reuse ;  /* 0x000000030c0f7220 */ /* 0x082fe2000040c000 */
[----:B---3--:R-:W-:-:S03]  /*1580*/  FMUL.RZ R14, R14, R3 ;  /* 0x000000030e0e7220 */ /* 0x008fc6000040c000 */
[----:B------:R-:W-:Y:S01]  /*1590*/  FADD R15, R10, R15 ;  /* 0x0000000f0a0f7221 */ /* 0x000fe20000000000 */
[----:B--2---:R-:W-:-:S04]  /*15a0*/  FADD R17, R14, R17 ;  /* 0x000000110e117221 */ /* 0x004fc80000000000 */
[----:B------:R1:W-:Y:S04]  /*15b0*/  STS [R4+0x214], R15 ;  /* 0x0002140f04007388 */ /* 0x0003e80000000800 */
[----:B------:R1:W-:Y:S02]  /*15c0*/  STS [R4+0x194], R17 ;  /* 0x0001941104007388 */ /* 0x0003e40000000800 */
.L_x_93:
[----:B------:R-:W-:Y:S05]  /*15d0*/  BSYNC.RECONVERGENT B0 ;  /* 0x0000000000007941 */ /* 0x000fea0003800200 */
.L_x_92:
[----:B------:R-:W5:Y:S01]  /*15e0*/  LDS R12, [R5+-0x4] ;  /* 0xfffffc00050c7984 */ /* 0x000f620000000800 */
[----:B------:R-:W-:Y:S01]  /*15f0*/  ISETP.GE.U32.AND P0, PT, R2, R9, PT ;  /* 0x000000090200720c */ /* 0x000fe20003f06070 */
[----:B------:R-:W-:Y:S01]  /*1600*/  IMAD.MOV.U32 R16, RZ, RZ, -0x100 ;  /* 0xffffff00ff107424 */ /* 0x000fe200078e00ff */
[----:B------:R-:W-:Y:S01]  /*1610*/  ISETP.NE.AND P1, PT, R8, RZ, PT ;  /* 0x000000ff0800720c */ /* 0x000fe20003f25270 */
[----:B------:R-:W3:Y:S01]  /*1620*/  LDS R19, [R4+0x10] ;  /* 0x0000100004137984 */ /* 0x000ee20000000800 */
[----:B------:R-:W-:Y:S01]  /*1630*/  FSEL R10, RZ, 1, P0 ;  /* 0x3f800000ff0a7808 */ /* 0x000fe20000000000 */
[-C--:B0-----:R-:W-:Y:S01]  /*1640*/  FMUL.RZ R0, R0, R3.reuse ;  /* 0x0000000300007220 */ /* 0x081fe2000040c000 */
[----:B-12---:R-:W-:Y:S01]  /*1650*/  FSEL R17, RZ, 1, P1 ;  /* 0x3f800000ff117808 */ /* 0x006fe20000800000 */
[----:B------:R-:W-:Y:S01]  /*1660*/  BSSY.RECONVERGENT B0, `(.L_x_94) ;  /* 0x0000042000007945 */ /* 0x000fe20003800200 */
[----:B------:R-:W-:Y:S01]  /*1670*/  ISETP.GT.U32.AND P0, PT, R9, 0x8, PT ;  /* 0x000000080900780c */ /* 0x000fe20003f04070 */
[----:B------:R-:W-:Y:S01]  /*1680*/  FADD R13, R0, R13 ;  /* 0x0000000d000d7221 */ /* 0x000fe20000000000 */
[----:B------:R-:W-:Y:S01]  /*1690*/  PLOP3.LUT P1, PT, PT, PT, PT, 0x8, 0x80 ;  /* 0x000000000080781c */ /* 0x000fe20003f2e170 */
[----:B-----5:R-:W-:-:S04]  /*16a0*/  FMUL.RZ R15, R12, R3 ;  /* 0x000000030c0f7220 */ /* 0x020fc8000040c000 */
[----:B------:R-:W-:-:S04]  /*16b0*/  FMUL R10, R10, R15 ;  /* 0x0000000f0a0a7220 */ /* 0x000fc80000400000 */
[----:B------:R-:W-:-:S04]  /*16c0*/  FFMA R10, R17, R3, R10 ;  /* 0x00000003110a7223 */ /* 0x000fc8000000000a */
[----:B---3--:R-:W-:-:S05]  /*16d0*/  FADD R19, R10, R19 ;  /* 0x000000130a137221 */ /* 0x008fca0000000000 */
[----:B------:R-:W-:Y:S04]  /*16e0*/  STS [R4+0x10], R19 ;  /* 0x0000101304007388 */ /* 0x000fe80000000800 */
[----:B------:R-:W0:Y:S02]  /*16f0*/  LDS R10, [R4+0x10] ;  /* 0x00001000040a7984 */ /* 0x000e240000000800 */
[----:B0-----:R-:W-:Y:S01]  /*1700*/  FMUL R12, |R10|, 32768 ;  /* 0x470000000a0c7820 */ /* 0x001fe20000400200 */
[----:B------:R-:W-:-:S03]  /*1710*/  IMAD.MOV.U32 R10, RZ, RZ, 0xc ;  /* 0x0000000cff0a7424 */ /* 0x000fc600078e00ff */
[----:B----4-:R0:W1:Y:S02]  /*1720*/  F2I.NTZ R14, R12 ;  /* 0x0000000c000e7305 */ /* 0x0100640000203100 */
[----:B------:R-:W-:Y:S02]  /*1730*/  SEL R10, R10, 0xd, P0 ;  /* 0x0000000d0a0a7807 */ /* 0x000fe40000000000 */
[----:B------:R-:W-:Y:S01]  /*1740*/  ISETP.GT.U32.AND P0, PT, R2, R9, PT ;  /* 0x000000090200720c */ /* 0x000fe20003f04070 */
[----:B0-----:R-:W0:Y:S03]  /*1750*/  LDS R12, [UR4+0x8] ;  /* 0x00000804ff0c7984 */ /* 0x001e260008000800 */
[----:B-1----:R-:W1:Y:S02]  /*1760*/  FLO.U32 R15, R14 ;  /* 0x0000000e000f7300 */ /* 0x002e6400000e0000 */
[----:B-1----:R-:W-:-:S05]  /*1770*/  IADD3 R15, PT, PT, R10, 0x1f, -R15 ;  /* 0x0000001f0a0f7810 */ /* 0x002fca0007ffe80f */
[----:B------:R-:W-:-:S05]  /*1780*/  IMAD R15, R15, R16, 0x2100 ;  /* 0x000021000f0f7424 */ /* 0x000fca00078e0210 */
[----:B------:R-:W-:-:S04]  /*1790*/  SHF.R.S32.HI R15, RZ, 0x8, R15 ;  /* 0x00000008ff0f7819 */ /* 0x000fc8000001140f */
[----:B------:R-:W-:-:S05]  /*17a0*/  SEL R15, R15, RZ, !P0 ;  /* 0x000000ff0f0f7207 */ /* 0x000fca0004000000 */
[----:B------:R-:W-:Y:S01]  /*17b0*/  STS [R4+0x90], R15 ;  /* 0x0000900f04007388 */ /* 0x000fe20000000800 */
[----:B0-----:R-:W-:-:S03]  /*17c0*/  IMAD.IADD R3, R12, 0x1, R9 ;  /* 0x000000010c037824 */ /* 0x001fc600078e0209 */
[----:B------:R-:W-:Y:S04]  /*17d0*/  LDS R14, [R4+0x90] ;  /* 0x00009000040e7984 */ /* 0x000fe80000000800 */
[----:B------:R-:W0:Y:S02]  /*17e0*/  LDS R17, [R4+0xd0] ;  /* 0x0000d00004117984 */ /* 0x000e240000000800 */
[----:B0-----:R-:W-:-:S05]  /*17f0*/  VIMNMX R17, PT, PT, R14, R17, !PT ;  /* 0x000000110e117248 */ /* 0x001fca0007fe0100 */
[----:B------:R-:W-:Y:S04]  /*1800*/  STS [R4+0x90], R17 ;  /* 0x0000901104007388 */ /* 0x000fe80000000800 */
[----:B------:R-:W-:Y:S04]  /*1810*/  LDS R14, [R4+0x90] ;  /* 0x00009000040e7984 */ /* 0x000fe80000000800 */
[----:B------:R-:W0:Y:S02]  /*1820*/  LDS R19, [R4+0xb0] ;  /* 0x0000b00004137984 */ /* 0x000e240000000800 */
[----:B0-----:R-:W-:-:S05]  /*1830*/  VIMNMX R19, PT, PT, R14, R19, !PT ;  /* 0x000000130e137248 */ /* 0x001fca0007fe0100 */
[----:B------:R0:W-:Y:S04]  /*1840*/  STS [R4+0x90], R19 ;  /* 0x0000901304007388 */ /* 0x0001e80000000800 */
[----:B------:R-:W-:Y:S04]  /*1850*/  LDS R14, [R4+0x90] ;  /* 0x00009000040e7984 */ /* 0x000fe80000000800 */
[----:B------:R-:W1:Y:S01]  /*1860*/  LDS R21, [R4+0xa0] ;  /* 0x0000a00004157984 */ /* 0x000e620000000800 */
[----:B0-----:R-:W-:Y:S01]  /*1870*/  IMAD.MOV.U32 R19, RZ, RZ, 0xf ;  /* 0x0000000fff137424 */ /* 0x001fe200078e00ff */
[----:B-1----:R-:W-:-:S05]  /*1880*/  VIMNMX R21, PT, PT, R14, R21, !PT ;  /* 0x000000150e157248 */ /* 0x002fca0007fe0100 */
[----:B------:R0:W-:Y:S04]  /*1890*/  STS [R4+0x90], R21 ;  /* 0x0000901504007388 */ /* 0x0001e80000000800 */
[----:B------:R-:W-:Y:S04]  /*18a0*/  LDS R14, [R4+0x90] ;  /* 0x00009000040e7984 */ /* 0x000fe80000000800 */
[----:B------:R-:W1:Y:S01]  /*18b0*/  LDS R15, [R4+0x98] ;  /* 0x00009800040f7984 */ /* 0x000e620000000800 */
[----:B0-----:R-:W-:Y:S01]  /*18c0*/  IMAD.MOV.U32 R21, RZ, RZ, 0x1 ;  /* 0x00000001ff157424 */ /* 0x001fe200078e00ff */
[----:B-1----:R-:W-:-:S05]  /*18d0*/  VIMNMX R15, PT, PT, R14, R15, !PT ;  /* 0x0000000f0e0f7248 */ /* 0x002fca0007fe0100 */
[----:B------:R-:W-:Y:S04]  /*18e0*/  STS [R4+0x90], R15 ;  /* 0x0000900f04007388 */ /* 0x000fe80000000800 */
[----:B------:R-:W-:Y:S04]  /*18f0*/  LDS R14, [R4+0x90] ;  /* 0x00009000040e7984 */ /* 0x000fe80000000800 */
[----:B------:R-:W0:Y:S02]  /*1900*/  LDS R17, [R4+0x94] ;  /* 0x0000940004117984 */ /* 0x000e240000000800 */
[----:B0-----:R-:W-:-:S05]  /*1910*/  VIMNMX R17, PT, PT, R14, R17, !PT ;  /* 0x000000110e117248 */ /* 0x001fca0007fe0100 */
[----:B------:R-:W-:Y:S04]  /*1920*/  STS [R4+0x90], R17 ;  /* 0x0000901104007388 */ /* 0x000fe80000000800 */
[----:B------:R-:W0:Y:S04]  /*1930*/  LDS R14, [UR4+0x90] ;  /* 0x00009004ff0e7984 */ /* 0x000e280008000800 */
[----:B------:R-:W1:Y:S01]  /*1940*/  LDS R16, [R5] ;  /* 0x0000000005107984 */ /* 0x000e620000000800 */
[----:B0-----:R-:W-:-:S04]  /*1950*/  IADD3 R14, PT, PT, -R14, RZ, RZ ;  /* 0x000000ff0e0e7210 */ /* 0x001fc80007ffe1ff */
[----:B------:R-:W-:-:S04]  /*1960*/  VIADDMNMX.RELU R14, R14, R19, 0xf, PT ;  /* 0x0000000f0e0e7446 */ /* 0x000fc80003801113 */
[----:B------:R-:W-:-:S04]  /*1970*/  SHF.L.U32 R15, R21, R14, RZ ;  /* 0x0000000e150f7219 */ /* 0x000fc800000006ff */
[----:B------:R-:W-:-:S05]  /*1980*/  I2FP.F32.U32 R15, R15 ;  /* 0x0000000f000f7245 */ /* 0x000fca0000201000 */
[----:B-1----:R-:W-:Y:S01]  /*1990*/  FMUL R16, R16, -R15 ;  /* 0x8000000f10107220 */ /* 0x002fe20000400000 */
[----:B------:R-:W-:-:S05]  /*19a0*/  IMAD.MOV.U32 R15, RZ, RZ, -0x1 ;  /* 0xffffffffff0f7424 */ /* 0x000fca00078e00ff */
[----:B------:R-:W0:Y:S01]  /*19b0*/  F2I.NTZ R16, R16 ;  /* 0x0000001000107305 */ /* 0x000e220000203100 */
[----:B------:R-:W-:-:S04]  /*19c0*/  SHF.L.U32 R10, R15, R10, RZ ;  /* 0x0000000a0f0a7219 */ /* 0x000fc800000006ff */
[----:B------:R-:W-:-:S04]  /*19d0*/  LOP3.LUT R15, RZ, R10, RZ, 0x33, !PT ;  /* 0x0000000aff0f7212 */ /* 0x000fc800078e33ff */
[----:B0-----:R-:W-:-:S04]  /*19e0*/  VIMNMX R15, PT, PT, R15, R16, PT ;  /* 0x000000100f0f7248 */ /* 0x001fc80003fe0100 */
[----:B------:R-:W-:Y:S01]  /*19f0*/  VIMNMX R21, PT, PT, R10, R15, !PT ;  /* 0x0000000f0a157248 */ /* 0x000fe20007fe0100 */
[----:B------:R-:W-:Y:S06]  /*1a00*/  @P0 BRA `(.L_x_95) ;  /* 0x00000000001c0947 */ /* 0x000fec0003800000 */
[----:B------:R-:W-:Y:S01]  /*1a10*/  ISETP.NE.AND P0, PT, R2, RZ, PT ;  /* 0x000000ff0200720c */ /* 0x000fe20003f05270 */
[----:B------:R-:W-:-:S05]  /*1a20*/  IMAD.WIDE R16, R3, 0xc0, R6 ;  /* 0x000000c003107825 */ /* 0x000fca00078e0206 */
[----:B------:R0:W-:Y:S07]  /*1a30*/  STG.E desc[UR8][R16.64+0x40], R21 ;  /* 0x0000401510007986 */ /* 0x0001ee000c101908 */
[----:B------:R-:W1:Y:S01]  /*1a40*/  @!P0 LDC.64 R18, c[0x0][0x380] ;  /* 0x0000e000ff128b82 */ /* 0x000e620000000a00 */
[----:B------:R-:W-:Y:S01]  /*1a50*/  @!P0 PLOP3.LUT P1, PT, PT, PT, PT, 0x80, 0x8 ;  /* 0x000000000008881c */ /* 0x000fe20003f2f070 */
[----:B-1----:R-:W-:-:S05]  /*1a60*/  @!P0 IMAD.WIDE R18, R3, 0xc0, R18 ;  /* 0x000000c003128825 */ /* 0x002fca00078e0212 */
[----:B------:R0:W-:Y:S07]  /*1a70*/  @!P0 STG.E desc[UR8][R18.64+0x8], R14 ;  /* 0x0000080e12008986 */ /* 0x0001ee000c101908 */
.L_x_95:
[----:B------:R-:W-:Y:S05]  /*1a80*/  BSYNC.RECONVERGENT B0 ;  /* 0x0000000000007941 */ /* 0x000fea0003800200 */
.L_x_94:
[----:B------:R-:W1:Y:S01]  /*1a90*/  FLO.U32 R10, ~R21 ;  /* 0x80000015000a7300 */ /* 0x000e6200000e0000 */
[----:B------:R-:W-:Y:S01]  /*1aa0*/  VIADD R11, R11, 0xffffffff ;  /* 0xffffffff0b0b7836 */ /* 0x000fe20000000000 */
[----:B------:R-:W-:Y:S01]  /*1ab0*/  IADD3 R5, PT, PT, R5, 0x4, RZ ;  /* 0x0000000405057810 */ /* 0x000fe20007ffe0ff */
[----:B------:R-:W-:Y:S02]  /*1ac0*/  VIADD R9, R9, 0x1 ;  /* 0x0000000109097836 */ /* 0x000fe40000000000 */
[----:B------:R-:W-:Y:S01]  /*1ad0*/  VIADD R8, R8, 0x1 ;  /* 0x0000000108087836 */ /* 0x000fe20000000000 */
[----:B------:R-:W-:Y:S02]  /*1ae0*/  ISETP.NE.AND P0, PT, R11, -0x1, PT ;  /* 0xffffffff0b00780c */ /* 0x000fe40003f05270 */
[----:B------:R-:W2:Y:S01]  /*1af0*/  FLO.U32 R0, R21 ;  /* 0x0000001500007300 */ /* 0x000ea200000e0000 */
[----:B-1----:R-:W-:Y:S02]  /*1b00*/  IADD3 R10, PT, PT, -R10, 0x1f, RZ ;  /* 0x0000001f0a0a7810 */ /* 0x002fe40007ffe1ff */
[----:B--2---:R-:W-:-:S04]  /*1b10*/  IADD3 R15, PT, PT, -R0, RZ, RZ ;  /* 0x000000ff000f7210 */ /* 0x004fc80007ffe1ff */
[----:B------:R-:W-:-:S04]  /*1b20*/  VIADDMNMX.U32 R10, R15, 0x1f, R10, !PT ;  /* 0x0000001f0f0a7846 */ /* 0x000fc8000780000a */
[----:B------:R-:W-:-:S05]  /*1b30*/  IADD3 R15, PT, PT, -R10, 0x21, RZ ;  /* 0x000000210a0f7810 */ /* 0x000fca0007ffe1ff */
[----:B------:R-:W-:Y:S04]  /*1b40*/  STS [R4+0x90], R15 ;  /* 0x0000900f04007388 */ /* 0x000fe80000000800 */
[----:B------:R-:W-:Y:S04]  /*1b50*/  LDS R0, [R4+0x90] ;  /* 0x0000900004007984 */ /* 0x000fe80000000800 */
[----:B0-----:R-:W0:Y:S02]  /*1b60*/  LDS R17, [R4+0xd0] ;  /* 0x0000d00004117984 */ /* 0x001e240000000800 */
[----:B0-----:R-:W-:-:S05]  /*1b70*/  VIMNMX R17, PT, PT, R0, R17, !PT ;  /* 0x0000001100117248 */ /* 0x001fca0007fe0100 */
[----:B------:R-:W-:Y:S04]  /*1b80*/  STS [R4+0x90], R17 ;  /* 0x0000901104007388 */ /* 0x000fe80000000800 */
[----:B------:R-:W-:Y:S04]  /*1b90*/  LDS R0, [R4+0x90] ;  /* 0x0000900004007984 */ /* 0x000fe80000000800 */
[----:B------:R-:W0:Y:S02]  /*1ba0*/  LDS R19, [R4+0xb0] ;  /* 0x0000b00004137984 */ /* 0x000e240000000800 */
        /* <DEDUP_REMOVED lines=12> */
[----:B0-----:R-:W-:-:S02]  /*1c70*/  VIMNMX R19, PT, PT, R0, R15, !PT ;  /* 0x0000000f00137248 */ /* 0x001fc40007fe0100 */
[----:B------:R-:W0:Y:S03]  /*1c80*/  @P1 LDC.64 R14, c[0x0][0x380] ;  /* 0x0000e000ff0e1b82 */ /* 0x000e260000000a00 */
[----:B------:R-:W-:Y:S04]  /*1c90*/  STS [R4+0x90], R19 ;  /* 0x0000901304007388 */ /* 0x000fe80000000800 */
[----:B------:R-:W1:Y:S01]  /*1ca0*/  LDS R23, [UR4+0x90] ;  /* 0x00009004ff177984 */ /* 0x000e620008000800 */
[----:B0-----:R-:W-:-:S05]  /*1cb0*/  @P1 IMAD.WIDE R14, R3, 0xc0, R14 ;  /* 0x000000c0030e1825 */ /* 0x001fca00078e020e */
[----:B-1----:R0:W-:Y:S01]  /*1cc0*/  @P1 STG.E desc[UR8][R14.64+0xc], R23 ;  /* 0x00000c170e001986 */ /* 0x0021e2000c101908 */
[----:B------:R-:W-:Y:S05]  /*1cd0*/  @P0 BRA `(.L_x_96) ;  /* 0xfffffff400b40947 */ /* 0x000fea000383ffff */
[----:B------:R-:W-:Y:S05]  /*1ce0*/  EXIT ;  /* 0x000000000000794d */ /* 0x000fea0003800000 */
        .weak           $__internal_0_$__cuda_sm3x_div_rn_noftz_f32_slowpath
        .type           $__internal_0_$__cuda_sm3x_div_rn_noftz_f32_slowpath,@function
        .size           $__internal_0_$__cuda_sm3x_div_rn_noftz_f32_slowpath,(.L_x_112 - $__internal_0_$__cuda_sm3x_div_rn_noftz_f32_slowpath)
$__internal_0_$__cuda_sm3x_div_rn_noftz_f32_slowpath:
[----:B------:R-:W-:Y:S02]  /*1cf0*/  SHF.R.U32.HI R14, RZ, 0x17, R0 ;  /* 0x00000017ff0e7819 */ /* 0x000fe40000011600 */
[----:B------:R-:W-:Y:S02]  /*1d00*/  SHF.R.U32.HI R12, RZ, 0x17, R3 ;  /* 0x00000017ff0c7819 */ /* 0x000fe40000011603 */
[----:B------:R-:W-:Y:S02]  /*1d10*/  LOP3.LUT R14, R14, 0xff, RZ, 0xc0, !PT ;  /* 0x000000ff0e0e7812 */ /* 0x000fe400078ec0ff */
[----:B------:R-:W-:-:S03]  /*1d20*/  LOP3.LUT R15, R12, 0xff, RZ, 0xc0, !PT ;  /* 0x000000ff0c0f7812 */ /* 0x000fc600078ec0ff */
[----:B------:R-:W-:Y:S02]  /*1d30*/  VIADD R17, R14, 0xffffffff ;  /* 0xffffffff0e117836 */ /* 0x000fe40000000000 */
[----:B------:R-:W-:-:S03]  /*1d40*/  VIADD R16, R15, 0xffffffff ;  /* 0xffffffff0f107836 */ /* 0x000fc60000000000 */
[----:B------:R-:W-:-:S04]  /*1d50*/  ISETP.GT.U32.AND P0, PT, R17, 0xfd, PT ;  /* 0x000000fd1100780c */ /* 0x000fc80003f04070 */
[----:B------:R-:W-:-:S13]  /*1d60*/  ISETP.GT.U32.OR P0, PT, R16, 0xfd, P0 ;  /* 0x000000fd1000780c */ /* 0x000fda0000704470 */
[----:B------:R-:W-:Y:S01]  /*1d70*/  @!P0 IMAD.MOV.U32 R12, RZ, RZ, RZ ;  /* 0x000000ffff0c8224 */ /* 0x000fe200078e00ff */
[----:B------:R-:W-:Y:S06]  /*1d80*/  @!P0 BRA `(.L_x_97) ;  /* 0x00000000005c8947 */ /* 0x000fec0003800000 */
[----:B------:R-:W-:Y:S02]  /*1d90*/  FSETP.GTU.FTZ.AND P0, PT, |R3|, +INF , PT ;  /* 0x7f8000000300780b */ /* 0x000fe40003f1c200 */
[----:B------:R-:W-:-:S04]  /*1da0*/  FSETP.GTU.FTZ.AND P1, PT, |R0|, +INF , PT ;  /* 0x7f8000000000780b */ /* 0x000fc80003f3c200 */
[----:B------:R-:W-:-:S13]  /*1db0*/  PLOP3.LUT P0, PT, P0, P1, PT, 0xf8, 0x8f ;  /* 0x00000000008f781c */ /* 0x000fda0000703f70 */
[----:B------:R-:W-:Y:S05]  /*1dc0*/  @P0 BRA `(.L_x_98) ;  /* 0x0000000400440947 */ /* 0x000fea0003800000 */
[----:B------:R-:W-:-:S13]  /*1dd0*/  LOP3.LUT P0, RZ, R0, 0x7fffffff, R3, 0xc8, !PT ;  /* 0x7fffffff00ff7812 */ /* 0x000fda000780c803 */
[----:B------:R-:W-:Y:S05]  /*1de0*/  @!P0 BRA `(.L_x_99) ;  /* 0x0000000400348947 */ /* 0x000fea0003800000 */
[C---:B------:R-:W-:Y:S02]  /*1df0*/  FSETP.NEU.FTZ.AND P1, PT, |R3|.reuse, +INF , PT ;  /* 0x7f8000000300780b */ /* 0x040fe40003f3d200 */
[----:B------:R-:W-:Y:S02]  /*1e00*/  FSETP.NEU.FTZ.AND P2, PT, |R0|, +INF , PT ;  /* 0x7f8000000000780b */ /* 0x000fe40003f5d200 */
[----:B------:R-:W-:-:S11]  /*1e10*/  FSETP.NEU.FTZ.AND P0, PT, |R3|, +INF , PT ;  /* 0x7f8000000300780b */ /* 0x000fd60003f1d200 */
[----:B------:R-:W-:Y:S05]  /*1e20*/  @!P2 BRA !P1, `(.L_x_99) ;  /* 0x000000040024a947 */ /* 0x000fea0004800000 */
[----:B------:R-:W-:-:S04]  /*1e30*/  LOP3.LUT P1, RZ, R3, 0x7fffffff, RZ, 0xc0, !PT ;  /* 0x7fffffff03ff7812 */ /* 0x000fc8000782c0ff */
[----:B------:R-:W-:-:S13]  /*1e40*/  PLOP3.LUT P1, PT, P2, P1, PT, 0x2f, 0xf2 ;  /* 0x0000000000f2781c */ /* 0x000fda0001722577 */
[----:B------:R-:W-:Y:S05]  /*1e50*/  @P1 BRA `(.L_x_100) ;  /* 0x0000000400101947 */ /* 0x000fea0003800000 */
[----:B------:R-:W-:-:S04]  /*1e60*/  LOP3.LUT P1, RZ, R0, 0x7fffffff, RZ, 0xc0, !PT ;  /* 0x7fffffff00ff7812 */ /* 0x000fc8000782c0ff */
[----:B------:R-:W-:-:S13]  /*1e70*/  PLOP3.LUT P0, PT, P0, P1, PT, 0x2f, 0xf2 ;  /* 0x0000000000f2781c */ /* 0x000fda0000702577 */
[----:B------:R-:W-:Y:S05]  /*1e80*/  @P0 BRA `(.L_x_101) ;  /* 0x0000000000f80947 */ /* 0x000fea0003800000 */
[----:B------:R-:W-:Y:S02]  /*1e90*/  ISETP.GE.AND P0, PT, R16, RZ, PT ;  /* 0x000000ff1000720c */ /* 0x000fe40003f06270 */
[----:B------:R-:W-:-:S11]  /*1ea0*/  ISETP.GE.AND P1, PT, R17, RZ, PT ;  /* 0x000000ff1100720c */ /* 0x000fd60003f26270 */
[----:B------:R-:W-:Y:S01]  /*1eb0*/  @P0 MOV R12, RZ ;  /* 0x000000ff000c0202 */ /* 0x000fe20000000f00 */
[----:B------:R-:W-:Y:S02]  /*1ec0*/  @!P0 IMAD.MOV.U32 R12, RZ, RZ, -0x40 ;  /* 0xffffffc0ff0c8424 */ /* 0x000fe400078e00ff */
[----:B------:R-:W-:Y:S01]  /*1ed0*/  @!P0 FFMA R3, R3, 1.84467440737095516160e+19, RZ ;  /* 0x5f80000003038823 */ /* 0x000fe200000000ff */
[----:B------:R-:W-:Y:S01]  /*1ee0*/  @!P1 FFMA R0, R0, 1.84467440737095516160e+19, RZ ;  /* 0x5f80000000009823 */ /* 0x000fe200000000ff */
[----:B------:R-:W-:-:S07]  /*1ef0*/  @!P1 VIADD R12, R12, 0x40 ;  /* 0x000000400c0c9836 */ /* 0x000fce0000000000 */
.L_x_97:
[----:B------:R-:W-:Y:S02]  /*1f00*/  LEA R17, R14, 0xc0800000, 0x17 ;  /* 0xc08000000e117811 */ /* 0x000fe400078eb8ff */
[----:B------:R-:W-:-:S03]  /*1f10*/  IADD3 R15, PT, PT, R15, -0x7f, RZ ;  /* 0xffffff810f0f7810 */ /* 0x000fc60007ffe0ff */
[----:B------:R-:W-:Y:S02]  /*1f20*/  IMAD.IADD R17, R0, 0x1, -R17 ;  /* 0x0000000100117824 */ /* 0x000fe400078e0a11 */
[C---:B------:R-:W-:Y:S01]  /*1f30*/  IMAD R0, R15.reuse, -0x800000, R3 ;  /* 0xff8000000f007824 */ /* 0x040fe200078e0203 */
[----:B------:R-:W-:Y:S01]  /*1f40*/  IADD3 R15, PT, PT, R15, 0x7f, -R14 ;  /* 0x0000007f0f0f7810 */ /* 0x000fe20007ffe80e */
[----:B------:R-:W0:Y:S01]  /*1f50*/  MUFU.RCP R16, R17 ;  /* 0x0000001100107308 */ /* 0x000e220000001000 */
[----:B------:R-:W-:-:S03]  /*1f60*/  FADD.FTZ R19, -R17, -RZ ;  /* 0x800000ff11137221 */ /* 0x000fc60000010100 */
[----:B------:R-:W-:Y:S02]  /*1f70*/  IMAD.IADD R15, R15, 0x1, R12 ;  /* 0x000000010f0f7824 */ /* 0x000fe400078e020c */
[----:B0-----:R-:W-:-:S04]  /*1f80*/  FFMA R21, R16, R19, 1 ;  /* 0x3f80000010157423 */ /* 0x001fc80000000013 */
[----:B------:R-:W-:-:S04]  /*1f90*/  FFMA R3, R16, R21, R16 ;  /* 0x0000001510037223 */ /* 0x000fc80000000010 */
[----:B------:R-:W-:-:S04]  /*1fa0*/  FFMA R16, R0, R3, RZ ;  /* 0x0000000300107223 */ /* 0x000fc800000000ff */
[----:B------:R-:W-:-:S04]  /*1fb0*/  FFMA R18, R19, R16, R0 ;  /* 0x0000001013127223 */ /* 0x000fc80000000000 */
[----:B------:R-:W-:-:S04]  /*1fc0*/  FFMA R18, R3, R18, R16 ;  /* 0x0000001203127223 */ /* 0x000fc80000000010 */
[----:B------:R-:W-:-:S04]  /*1fd0*/  FFMA R19, R19, R18, R0 ;  /* 0x0000001213137223 */ /* 0x000fc80000000000 */
[----:B------:R-:W-:-:S05]  /*1fe0*/  FFMA R0, R3, R19, R18 ;  /* 0x0000001303007223 */ /* 0x000fca0000000012 */
[----:B------:R-:W-:-:S04]  /*1ff0*/  SHF.R.U32.HI R14, RZ, 0x17, R0 ;  /* 0x00000017ff0e7819 */ /* 0x000fc80000011600 */
[----:B------:R-:W-:-:S05]  /*2000*/  LOP3.LUT R14, R14, 0xff, RZ, 0xc0, !PT ;  /* 0x000000ff0e0e7812 */ /* 0x000fca00078ec0ff */
[----:B------:R-:W-:-:S04]  /*2010*/  IMAD.IADD R16, R14, 0x1, R15 ;  /* 0x000000010e107824 */ /* 0x000fc800078e020f */
[----:B------:R-:W-:-:S05]  /*2020*/  VIADD R12, R16, 0xffffffff ;  /* 0xffffffff100c7836 */ /* 0x000fca0000000000 */
[----:B------:R-:W-:-:S13]  /*2030*/  ISETP.GE.U32.AND P0, PT, R12, 0xfe, PT ;  /* 0x000000fe0c00780c */ /* 0x000fda0003f06070 */
[----:B------:R-:W-:Y:S05]  /*2040*/  @!P0 BRA `(.L_x_102) ;  /* 0x0000000000808947 */ /* 0x000fea0003800000 */
[----:B------:R-:W-:-:S13]  /*2050*/  ISETP.GT.AND P0, PT, R16, 0xfe, PT ;  /* 0x000000fe1000780c */ /* 0x000fda0003f04270 */
[----:B------:R-:W-:Y:S05]  /*2060*/  @P0 BRA `(.L_x_103) ;  /* 0x00000000006c0947 */ /* 0x000fea0003800000 */
[----:B------:R-:W-:-:S13]  /*2070*/  ISETP.GE.AND P0, PT, R16, 0x1, PT ;  /* 0x000000011000780c */ /* 0x000fda0003f06270 */
[----:B------:R-:W-:Y:S05]  /*2080*/  @P0 BRA `(.L_x_104) ;  /* 0x0000000000980947 */ /* 0x000fea0003800000 */
[----:B------:R-:W-:Y:S02]  /*2090*/  ISETP.GE.AND P0, PT, R16, -0x18, PT ;  /* 0xffffffe81000780c */ /* 0x000fe40003f06270 */
[----:B------:R-:W-:-:S11]  /*20a0*/  LOP3.LUT R0, R0, 0x80000000, RZ, 0xc0, !PT ;  /* 0x8000000000007812 */ /* 0x000fd600078ec0ff */
[----:B------:R-:W-:Y:S05]  /*20b0*/  @!P0 BRA `(.L_x_104) ;  /* 0x00000000008c8947 */ /* 0x000fea0003800000 */
[CCC-:B------:R-:W-:Y:S01]  /*20c0*/  FFMA.RZ R12, R3.reuse, R19.reuse, R18.reuse ;  /* 0x00000013030c7223 */ /* 0x1c0fe2000000c012 */
[C---:B------:R-:W-:Y:S02]  /*20d0*/  IADD3 R15, PT, PT, R16.reuse, 0x20, RZ ;  /* 0x00000020100f7810 */ /* 0x040fe40007ffe0ff */
[----:B------:R-:W-:Y:S02]  /*20e0*/  ISETP.NE.AND P2, PT, R16, RZ, PT ;  /* 0x000000ff1000720c */ /* 0x000fe40003f45270 */
[----:B------:R-:W-:Y:S01]  /*20f0*/  LOP3.LUT R14, R12, 0x7fffff, RZ, 0xc0, !PT ;  /* 0x007fffff0c0e7812 */ /* 0x000fe200078ec0ff */
[CCC-:B------:R-:W-:Y:S01]  /*2100*/  FFMA.RP R12, R3.reuse, R19.reuse, R18.reuse ;  /* 0x00000013030c7223 */ /* 0x1c0fe20000008012 */
[----:B------:R-:W-:Y:S01]  /*2110*/  FFMA.RM R3, R3, R19, R18 ;  /* 0x0000001303037223 */ /* 0x000fe20000004012 */
[----:B------:R-:W-:Y:S01]  /*2120*/  ISETP.NE.AND P1, PT, R16, RZ, PT ;  /* 0x000000ff1000720c */ /* 0x000fe20003f25270 */
[----:B------:R-:W-:Y:S01]  /*2130*/  IMAD.MOV R16, RZ, RZ, -R16 ;  /* 0x000000ffff107224 */ /* 0x000fe200078e0a10 */
[----:B------:R-:W-:-:S02]  /*2140*/  LOP3.LUT R14, R14, 0x800000, RZ, 0xfc, !PT ;  /* 0x008000000e0e7812 */ /* 0x000fc400078efcff */
[----:B------:R-:W-:Y:S02]  /*2150*/  FSETP.NEU.FTZ.AND P0, PT, R12, R3, PT ;  /* 0x000000030c00720b */ /* 0x000fe40003f1d000 */
[----:B------:R-:W-:Y:S02]  /*2160*/  SHF.L.U32 R15, R14, R15, RZ ;  /* 0x0000000f0e0f7219 */ /* 0x000fe400000006ff */
[----:B------:R-:W-:Y:S02]  /*2170*/  SEL R3, R16, RZ, P2 ;  /* 0x000000ff10037207 */ /* 0x000fe40001000000 */
[----:B------:R-:W-:Y:S02]  /*2180*/  ISETP.NE.AND P1, PT, R15, RZ, P1 ;  /* 0x000000ff0f00720c */ /* 0x000fe40000f25270 */
[----:B------:R-:W-:Y:S02]  /*2190*/  SHF.R.U32.HI R3, RZ, R3, R14 ;  /* 0x00000003ff037219 */ /* 0x000fe4000001160e */
[----:B------:R-:W-:-:S02]  /*21a0*/  PLOP3.LUT P0, PT, P0, P1, PT, 0xf8, 0x8f ;  /* 0x00000000008f781c */ /* 0x000fc40000703f70 */
[----:B------:R-:W-:Y:S02]  /*21b0*/  SHF.R.U32.HI R15, RZ, 0x1, R3 ;  /* 0x00000001ff0f7819 */ /* 0x000fe40000011603 */
[----:B------:R-:W-:-:S04]  /*21c0*/  SEL R12, RZ, 0x1, !P0 ;  /* 0x00000001ff0c7807 */ /* 0x000fc80004000000 */
[----:B------:R-:W-:-:S04]  /*21d0*/  LOP3.LUT R12, R12, 0x1, R15, 0xf8, !PT ;  /* 0x000000010c0c7812 */ /* 0x000fc800078ef80f */
[----:B------:R-:W-:-:S05]  /*21e0*/  LOP3.LUT R12, R12, R3, RZ, 0xc0, !PT ;  /* 0x000000030c0c7212 */ /* 0x000fca00078ec0ff */
[----:B------:R-:W-:-:S05]  /*21f0*/  IMAD.IADD R15, R15, 0x1, R12 ;  /* 0x000000010f0f7824 */ /* 0x000fca00078e020c */
[----:B------:R-:W-:Y:S01]  /*2200*/  LOP3.LUT R0, R15, R0, RZ, 0xfc, !PT ;  /* 0x000000000f007212 */ /* 0x000fe200078efcff */
[----:B------:R-:W-:Y:S06]  /*2210*/  BRA `(.L_x_104) ;  /* 0x0000000000347947 */ /* 0x000fec0003800000 */
.L_x_103:
[----:B------:R-:W-:-:S04]  /*2220*/  LOP3.LUT R0, R0, 0x80000000, RZ, 0xc0, !PT ;  /* 0x8000000000007812 */ /* 0x000fc800078ec0ff */
[----:B------:R-:W-:Y:S01]  /*2230*/  LOP3.LUT R0, R0, 0x7f800000, RZ, 0xfc, !PT ;  /* 0x7f80000000007812 */ /* 0x000fe200078efcff */
[----:B------:R-:W-:Y:S06]  /*2240*/  BRA `(.L_x_104) ;  /* 0x0000000000287947 */ /* 0x000fec0003800000 */
.L_x_102:
[----:B------:R-:W-:Y:S01]  /*2250*/  IMAD R0, R15, 0x800000, R0 ;  /* 0x008000000f007824 */ /* 0x000fe200078e0200 */
[----:B------:R-:W-:Y:S06]  /*2260*/  BRA `(.L_x_104) ;  /* 0x0000000000207947 */ /* 0x000fec0003800000 */
.L_x_101:
[----:B------:R-:W-:-:S04]  /*2270*/  LOP3.LUT R0, R0, 0x80000000, R3, 0x48, !PT ;  /* 0x8000000000007812 */ /* 0x000fc800078e4803 */
[----:B------:R-:W-:Y:S01]  /*2280*/  LOP3.LUT R0, R0, 0x7f800000, RZ, 0xfc, !PT ;  /* 0x7f80000000007812 */ /* 0x000fe200078efcff */
[----:B------:R-:W-:Y:S06]  /*2290*/  BRA `(.L_x_104) ;  /* 0x0000000000147947 */ /* 0x000fec0003800000 */
.L_x_100:
[----:B------:R-:W-:Y:S01]  /*22a0*/  LOP3.LUT R0, R0, 0x80000000, R3, 0x48, !PT ;  /* 0x8000000000007812 */ /* 0x000fe200078e4803 */
[----:B------:R-:W-:Y:S06]  /*22b0*/  BRA `(.L_x_104) ;  /* 0x00000000000c7947 */ /* 0x000fec0003800000 */
.L_x_99:
[----:B------:R-:W0:Y:S01]  /*22c0*/  MUFU.RSQ R0, -QNAN ;  /* 0xffc0000000007908 */ /* 0x000e220000001400 */
[----:B------:R-:W-:Y:S05]  /*22d0*/  BRA `(.L_x_104) ;  /* 0x0000000000047947 */ /* 0x000fea0003800000 */
.L_x_98:
[----:B------:R-:W-:-:S07]  /*22e0*/  FADD.FTZ R0, R3, R0 ;  /* 0x0000000003007221 */ /* 0x000fce0000010000 */
.L_x_104:
[----:B------:R-:W-:Y:S01]  /*22f0*/  MOV R14, R10 ;  /* 0x0000000a000e7202 */ /* 0x000fe20000000f00 */
[----:B------:R-:W-:-:S04]  /*2300*/  IMAD.MOV.U32 R15, RZ, RZ, 0x0 ;  /* 0x00000000ff0f7424 */ /* 0x000fc800078e00ff */
[----:B0-----:R-:W-:Y:S05]  /*2310*/  RET.REL.NODEC R14 `(cudaComputeLPC) ;  /* 0xffffffdc0e387950 */ /* 0x001fea0003c3ffff */
.L_x_105:
        /* <DEDUP_REMOVED lines=14> */
.L_x_112:


//--------------------- .text.cudaComputeAutocor  --------------------------
	.section	.text.cudaComputeAutocor,"ax",@progbits
	.align	128
        .global         cudaComputeAutocor
        .type           cudaComputeAutocor,@function
        .size           cudaComputeAutocor,(.L_x_121 - cudaComputeAutocor)
        .other          cudaComputeAutocor,@"STO_CUDA_ENTRY STV_DEFAULT"
cudaComputeAutocor:
.text.cudaComputeAutocor:
[----:B------:R-:W-:Y:S01]  /*0000*/  LDC R1, c[0x0][0x37c] ;  /* 0x0000df00ff017b82 */ /* 0x000fe20000000800 */
[----:B------:R-:W0:Y:S01]  /*0010*/  S2R R3, SR_TID.X ;  /* 0x0000000000037919 */ /* 0x000e220000002100 */
[----:B------:R-:W1:Y:S06]  /*0020*/  LDCU.64 UR6, c[0x0][0x358] ;  /* 0x00006b00ff0677ac */ /* 0x000e6c0008000a00 */
[----:B------:R-:W2:Y:S08]  /*0030*/  S2UR UR8, SR_CTAID.X ;  /* 0x00000000000879c3 */ /* 0x000eb00000002500 */
[----:B------:R-:W2:Y:S01]  /*0040*/  LDC R2, c[0x0][0x3a8] ;  /* 0x0000ea00ff027b82 */ /* 0x000ea20000000800 */
[----:B0-----:R-:W-:-:S13]  /*0050*/  ISETP.GT.U32.AND P0, PT, R3, 0x3, PT ;  /* 0x000000030300780c */ /* 0x001fda0003f04070 */
[----:B------:R-:W0:Y:S01]  /*0060*/  @!P0 S2R R7, SR_CTAID.Y ;  /* 0x0000000000078919 */ /* 0x000e220000002600 */
[----:B------:R-:W0:Y:S02]  /*0070*/  @!P0 LDC.64 R4, c[0x0][0x398] ;  /* 0x0000e600ff048b82 */ /* 0x000e240000000a00 */
[----:B0-----:R-:W-:-:S04]  /*0080*/  @!P0 IMAD.WIDE.U32 R4, R7, 0x10, R4 ;  /* 0x0000001007048825 */ /* 0x001fc800078e0004 */
[----:B------:R-:W-:Y:S02]  /*0090*/  @!P0 IMAD.WIDE.U32 R6, R3, 0x4, R4 ;  /* 0x0000000403068825 */ /* 0x000fe400078e0004 */
[----:B------:R-:W2:Y:S03]  /*00a0*/  LDC.64 R4, c[0x0][0x3a0] ;  /* 0x0000e800ff047b82 */ /* 0x000ea60000000a00 */
[----:B-1----:R0:W3:Y:S01]  /*00b0*/  @!P0 LDG.E R11, desc[UR6][R6.64] ;  /* 0x00000006060b8981 */ /* 0x0020e2000c1e1900 */
[----:B------:R-:W-:-:S04]  /*00c0*/  UMOV UR4, 0x400 ;  /* 0x0000040000047882 */ /* 0x000fc80000000000 */
[----:B------:R-:W1:Y:S01]  /*00d0*/  S2UR UR5, SR_CgaCtaId ;  /* 0x00000000000579c3 */ /* 0x000e620000008800 */
[----:B--2---:R-:W-:-:S05]  /*00e0*/  IMAD R0, R2, UR8, R4 ;  /* 0x0000000802007c24 */ /* 0x004fca000f8e0204 */
[----:B------:R-:W-:Y:S01]  /*00f0*/  IADD3 R0, PT, PT, -R0, RZ, RZ ;  /* 0x000000ff00007210 */ /* 0x000fe20007ffe1ff */
[----:B-1----:R-:W-:-:S03]  /*0100*/  ULEA UR4, UR5, UR4, 0x18 ;  /* 0x0000000405047291 */ /* 0x002fc6000f8ec0ff */
[----:B------:R-:W-:-:S04]  /*0110*/  VIADDMNMX R5, R0, R5, R2, PT ;  /* 0x0000000500057246 */ /* 0x000fc80003800102 */
[----:B------:R-:W-:Y:S02]  /*0120*/  IADD3 R12, PT, PT, R5, R4, RZ ;  /* 0x00000004050c7210 */ /* 0x000fe40007ffe0ff */
[C---:B------:R-:W-:Y:S02]  /*0130*/  LEA R0, R3.reuse, UR4, 0x2 ;  /* 0x0000000403007c11 */ /* 0x040fe4000f8e10ff */
[----:B------:R-:W-:-:S13]  /*0140*/  ISETP.GE.AND P1, PT, R3, R12, PT ;  /* 0x0000000c0300720c */ /* 0x000fda0003f26270 */
[----:B0-----:R-:W0:Y:S01]  /*0150*/  @!P1 LDC.64 R6, c[0x0][0x388] ;  /* 0x0000e200ff069b82 */ /* 0x001e220000000a00 */
[----:B------:R-:W-:-:S07]  /*0160*/  @!P1 IMAD R13, R2, UR8, R3 ;  /* 0x00000008020d9c24 */ /* 0x000fce000f8e0203 */
[----:B------:R-:W1:Y:S01]  /*0170*/  @!P1 LDC.64 R8, c[0x0][0x390] ;  /* 0x0000e400ff089b82 */ /* 0x000e620000000a00 */
[----:B---3--:R-:W-:Y:S07]  /*0180*/  @!P0 STS [R0+0xc84], R11 ;  /* 0x000c840b00008388 */ /* 0x008fee0000000800 */
[----:B------:R-:W-:Y:S06]  /*0190*/  BAR.SYNC.DEFER_BLOCKING 0x0 ;  /* 0x0000000000007b1d */ /* 0x000fec0000010000 */
[----:B------:R-:W2:Y:S04]  /*01a0*/  @!P1 LDS R10, [UR4+0xc84] ;  /* 0x000c8404ff0a9984 */ /* 0x000ea80008000800 */
[----:B------:R-:W3:Y:S01]  /*01b0*/  @!P1 LDS R14, [UR4+0xc88] ;  /* 0x000c8804ff0e9984 */ /* 0x000ee20008000800 */
[----:B--2---:R-:W-:-:S02]  /*01c0*/  @!P1 IADD3 R15, PT, PT, R10, R13, RZ ;  /* 0x0000000d0a0f9210 */ /* 0x004fc40007ffe0ff */
[----:B---3--:R-:W-:-:S03]  /*01d0*/  @!P1 IADD3 R13, PT, PT, R13, R14, RZ ;  /* 0x0000000e0d0d9210 */ /* 0x008fc60007ffe0ff */
[----:B0-----:R-:W-:-:S04]  /*01e0*/  @!P1 IMAD.WIDE R6, R15, 0x4, R6 ;  /* 0x000000040f069825 */ /* 0x001fc800078e0206 */
[----:B-1----:R-:W-:Y:S02]  /*01f0*/  @!P1 IMAD.WIDE R8, R13, 0x4, R8 ;  /* 0x000000040d089825 */ /* 0x002fe400078e0208 */
[----:B------:R-:W2:Y:S04]  /*0200*/  @!P1 LDG.E R6, desc[UR6][R6.64] ;  /* 0x0000000606069981 */ /* 0x000ea8000c1e1900 */
[----:B------:R-:W3:Y:S01]  /*0210*/  @!P1 LDG.E R8, desc[UR6][R8.64] ;  /* 0x0000000608089981 */ /* 0x000ee2000c1e1900 */
[----:B------:R-:W-:Y:S01]  /*0220*/  HFMA2 R11, -RZ, RZ, 0, 0 ;  /* 0x00000000ff0b7431 */ /* 0x000fe200000001ff */
[----:B------:R-:W-:Y:S01]  /*0230*/  IADD3 R10, PT, PT, R3, 0x100, RZ ;  /* 0x00000100030a7810 */ /* 0x000fe20007ffe0ff */
[----:B------:R-:W-:Y:S03]  /*0240*/  BSSY.RECONVERGENT B0, `(.L_x_106) ;  /* 0x0000014000007945 */ /* 0x000fe60003800200 */
[----:B------:R-:W-:-:S02]  /*0250*/  ISETP.GE.AND P0, PT, R10, R12, PT ;  /* 0x0000000c0a00720c */ /* 0x000fc40003f06270 */
[----:B--2---:R-:W-:-:S05]  /*0260*/  @!P1 I2FP.F32.S32 R13, R6 ;  /* 0x00000006000d9245 */ /* 0x004fca0000201400 */
[----:B---3--:R-:W-:Y:S01]  /*0270*/  @!P1 FMUL R11, R13, R8 ;  /* 0x000000080d0b9220 */ /* 0x008fe20000400000 */
[----:B------:R-:W-:-:S04]  /*0280*/  MOV R13, RZ ;  /* 0x000000ff000d7202 */ /* 0x000fc80000000f00 */
[----:B------:R0:W-:Y:S01]  /*0290*/  STS [R0], R11 ;  /* 0x0000000b00007388 */ /* 0x0001e20000000800 */
[----:B------:R-:W-:Y:S05]  /*02a0*/  @P0 BRA `(.L_x_107) ;  /* 0x0000000000340947 */ /* 0x000fea0003800000 */
[----:B0-----:R-:W0:Y:S01]  /*02b0*/  LDS R11, [UR4+0xc84] ;  /* 0x000c8404ff0b7984 */ /* 0x001e220008000800 */
[----:B------:R-:W1:Y:S01]  /*02c0*/  LDC.64 R6, c[0x0][0x388] ;  /* 0x0000e200ff067b82 */ /* 0x000e620000000a00 */
[----:B------:R-:W-:Y:S02]  /*02d0*/  IMAD R2, R2, UR8, R10 ;  /* 0x0000000802027c24 */ /* 0x000fe4000f8e020a */
[----:B------:R-:W2:Y:S05]  /*02e0*/  LDS R13, [UR4+0xc88] ;  /* 0x000c8804ff0d7984 */ /* 0x000eaa0008000800 */
[----:B------:R-:W3:Y:S01]  /*02f0*/  LDC.64 R8, c[0x0][0x390] ;  /* 0x0000e400ff087b82 */ /* 0x000ee20000000a00 */
[----:B0-----:R-:W-:-:S02]  /*0300*/  IADD3 R11, PT, PT, R11, R2, RZ ;  /* 0x000000020b0b7210 */ /* 0x001fc40007ffe0ff */
[----:B--2---:R-:W-:-:S03]  /*0310*/  IADD3 R13, PT, PT, R2, R13, RZ ;  /* 0x0000000d020d7210 */ /* 0x004fc60007ffe0ff */
[----:B-1----:R-:W-:-:S04]  /*0320*/  IMAD.WIDE R6, R11, 0x4, R6 ;  /* 0x000000040b067825 */ /* 0x002fc800078e0206 */
[----:B---3--:R-:W-:Y:S02]  /*0330*/  IMAD.WIDE R8, R13, 0x4, R8 ;  /* 0x000000040d087825 */ /* 0x008fe400078e0208 */
[----:B------:R-:W2:Y:S04]  /*0340*/  LDG.E R6, desc[UR6][R6.64] ;  /* 0x0000000606067981 */ /* 0x000ea8000c1e1900 */
[----:B------:R-:W3:Y:S01]  /*0350*/  LDG.E R8, desc[UR6][R8.64] ;  /* 0x0000000608087981 */ /* 0x000ee2000c1e1900 */
[----:B--2---:R-:W-:-:S05]  /*0360*/  I2FP.F32.S32 R13, R6 ;  /* 0x00000006000d7245 */ /* 0x004fca0000201400 */
[----:B---3--:R-:W-:-:S07]  /*0370*/  FMUL R13, R13, R8 ;  /* 0x000000080d0d7220 */ /* 0x008fce0000400000 */
.L_x_107:
[----:B------:R-:W-:Y:S05]  /*0380*/  BSYNC.RECONVERGENT B0 ;  /* 0x0000000000007941 */ /* 0x000fea0003800200 */
.L_x_106:
[----:B------:R-:W-:Y:S01]  /*0390*/  ISETP.GE.AND P0, PT, R4, RZ, PT ;  /* 0x000000ff0400720c */ /* 0x000fe20003f06270 */
[----:B------:R1:W-:Y:S01]  /*03a0*/  STS [R0+0x400], R13 ;  /* 0x0004000d00007388 */ /* 0x0003e20000000800 */
[----:B------:R-:W-:Y:S11]  /*03b0*/  BAR.SYNC.DEFER_BLOCKING 0x0 ;  /* 0x0000000000007b1d */ /* 0x000ff60000010000 */
[----:B-1----:R-:W-:Y:S05]  /*03c0*/  @!P0 BRA `(.L_x_108) ;  /* 0x0000000800c48947 */ /* 0x002fea0003800000 */
[----:B------:R-:W-:Y:S01]  /*03d0*/  ISETP.NE.AND P2, PT, R4, RZ, PT ;  /* 0x000000ff0400720c */ /* 0x000fe20003f45270 */
[----:B------:R-:W-:Y:S01]  /*03e0*/  HFMA2 R7, -RZ, RZ, 0, 0 ;  /* 0x00000000ff077431 */ /* 0x000fe200000001ff */
[-C--:B------:R-:W-:Y:S02]  /*03f0*/  ISETP.GE.AND P0, PT, R3, R5.reuse, PT ;  /* 0x000000050300720c */ /* 0x080fe40003f06270 */
[----:B------:R-:W-:Y:S02]  /*0400*/  ISETP.GE.AND P1, PT, R10, R5, PT ;  /* 0x000000050a00720c */ /* 0x000fe40003f26270 */
[----:B------:R-:W-:Y:S02]  /*0410*/  FSEL R2, RZ, 1, P0 ;  /* 0x3f800000ff027808 */ /* 0x000fe40000000000 */
[----:B------:R-:W-:-:S05]  /*0420*/  FSEL R5, RZ, 1, P1 ;  /* 0x3f800000ff057808 */ /* 0x000fca0000800000 */
[----:B------:R-:W-:Y:S05]  /*0430*/  @!P2 BRA `(.L_x_109) ;  /* 0x0000000400bca947 */ /* 0x000fea0003800000 */
[----:B------:R-:W-:Y:S02]  /*0440*/  IADD3 R4, PT, PT, R4, 0x1, RZ ;  /* 0x0000000104047810 */ /* 0x000fe40007ffe0ff */
[----:B------:R-:W-:Y:S02]  /*0450*/  ISETP.GT.U32.AND P0, PT, R3, 0x7f, PT ;  /* 0x0000007f0300780c */ /* 0x000fe40003f04070 */
[----:B------:R-:W-:-:S04]  /*0460*/  LOP3.LUT R7, R4, 0xfffffffe, RZ, 0xc0, !PT ;  /* 0xfffffffe04077812 */ /* 0x000fc800078ec0ff */
[----:B------:R-:W-:-:S07]  /*0470*/  IADD3 R4, PT, PT, -R7, RZ, RZ ;  /* 0x000000ff07047210 */ /* 0x000fce0007ffe1ff */
.L_x_110:
[C---:B-1----:R-:W-:Y:S01]  /*0480*/  LEA R6, R3.reuse, UR4, 0x2 ;  /* 0x0000000403067c11 */ /* 0x042fe2000f8e10ff */
[----:B------:R-:W1:Y:S01]  /*0490*/  LDS R10, [R0+0x400] ;  /* 0x00040000000a7984 */ /* 0x000e620000000800 */
[C---:B------:R-:W-:Y:S02]  /*04a0*/  ISETP.GT.U32.AND P1, PT, R3.reuse, 0x3f, PT ;  /* 0x0000003f0300780c */ /* 0x040fe40003f24070 */
[C---:B------:R-:W-:Y:S01]  /*04b0*/  ISETP.GT.U32.AND P2, PT, R3.reuse, 0x1f, PT ;  /* 0x0000001f0300780c */ /* 0x040fe20003f44070 */
[----:B------:R-:W2:Y:S01]  /*04c0*/  LDS R9, [R0] ;  /* 0x0000000000097984 */ /* 0x000ea20000000800 */
[----:B------:R-:W-:Y:S02]  /*04d0*/  ISETP.NE.AND P3, PT, R3, RZ, PT ;  /* 0x000000ff0300720c */ /* 0x000fe40003f65270 */
[----:B------:R-:W-:Y:S01]  /*04e0*/  IADD3 R4, PT, PT, R4, 0x2, RZ ;  /* 0x0000000204047810 */ /* 0x000fe20007ffe0ff */
[----:B0-----:R-:W0:Y:S04]  /*04f0*/  LDS R11, [R6+0x400] ;  /* 0x00040000060b7984 */ /* 0x001e280000000800 */
[----:B------:R-:W3:Y:S06]  /*0500*/  LDS R8, [R6] ;  /* 0x0000000006087984 */ /* 0x000eec0000000800 */
[----:B------:R-:W4:Y:S01]  /*0510*/  @!P3 S2R R15, SR_CgaCtaId ;  /* 0x00000000000fb919 */ /* 0x000f220000008800 */
[----:B-1----:R-:W-:Y:S01]  /*0520*/  FMUL R10, R5, R10 ;  /* 0x0000000a050a7220 */ /* 0x002fe20000400000 */
[----:B--2---:R-:W-:-:S03]  /*0530*/  FMUL R9, R2, R9 ;  /* 0x0000000902097220 */ /* 0x004fc60000400000 */
[----:B0-----:R-:W-:-:S04]  /*0540*/  FMUL R10, R10, R11 ;  /* 0x0000000b0a0a7220 */ /* 0x001fc80000400000 */
[----:B---3--:R-:W-:Y:S01]  /*0550*/  FFMA R9, R9, R8, R10 ;  /* 0x0000000809097223 */ /* 0x008fe2000000000a */
[----:B------:R-:W-:-:S04]  /*0560*/  @!P3 MOV R10, 0x400 ;  /* 0x00000400000ab802 */ /* 0x000fc80000000f00 */
[----:B------:R-:W-:Y:S01]  /*0570*/  STS [R0+0x800], R9 ;  /* 0x0008000900007388 */ /* 0x000fe20000000800 */
[----:B----4-:R-:W-:Y:S01]  /*0580*/  @!P3 LEA R15, R15, R10, 0x18 ;  /* 0x0000000a0f0fb211 */ /* 0x010fe200078ec0ff */
[----:B------:R-:W-:Y:S06]  /*0590*/  BAR.SYNC.DEFER_BLOCKING 0x0 ;  /* 0x0000000000007b1d */ /* 0x000fec0000010000 */
[----:B------:R-:W-:Y:S04]  /*05a0*/  @!P0 LDS R8, [R0+0xa00] ;  /* 0x000a000000088984 */ /* 0x000fe80000000800 */
[----:B------:R-:W0:Y:S02]  /*05b0*/  @!P0 LDS R11, [R0+0x800] ;  /* 0x00080000000b8984 */ /* 0x000e240000000800 */
[----:B0-----:R-:W-:-:S05]  /*05c0*/  @!P0 FADD R11, R8, R11 ;  /* 0x0000000b080b8221 */ /* 0x001fca0000000000 */
[----:B------:R-:W-:Y:S01]  /*05d0*/  @!P0 STS [R0+0x800], R11 ;  /* 0x0008000b00008388 */ /* 0x000fe20000000800 */
[----:B------:R-:W-:Y:S01]  /*05e0*/  BAR.SYNC.DEFER_BLOCKING 0x0 ;  /* 0x0000000000007b1d */ /* 0x000fe20000010000 */
[----:B------:R-:W-:-:S05]  /*05f0*/  ISETP.GT.U32.AND P0, PT, R3, 0x7f, PT ;  /* 0x0000007f0300780c */ /* 0x000fca0003f04070 */
[----:B------:R-:W-:Y:S04]  /*0600*/  @!P1 LDS R8, [R0+0x900] ;  /* 0x0009000000089984 */ /* 0x000fe80000000800 */
[----:B------:R-:W0:Y:S02]  /*0610*/  @!P1 LDS R13, [R0+0x800] ;  /* 0x00080000000d9984 */ /* 0x000e240000000800 */
[----:B0-----:R-:W-:-:S05]  /*0620*/  @!P1 FADD R13, R8, R13 ;  /* 0x0000000d080d9221 */ /* 0x001fca0000000000 */
[----:B------:R-:W-:Y:S01]  /*0630*/  @!P1 STS [R0+0x800], R13 ;  /* 0x0008000d00009388 */ /* 0x000fe20000000800 */
[----:B------:R-:W-:Y:S06]  /*0640*/  BAR.SYNC.DEFER_BLOCKING 0x0 ;  /* 0x0000000000007b1d */ /* 0x000fec0000010000 */
[----:B------:R-:W-:Y:S04]  /*0650*/  @!P2 LDS R8, [R0+0x880] ;  /* 0x000880000008a984 */ /* 0x000fe80000000800 */
[----:B------:R-:W0:Y:S02]  /*0660*/  @!P2 LDS R9, [R0+0x800] ;  /* 0x000800000009a984 */ /* 0x000e240000000800 */
[----:B0-----:R-:W-:-:S05]  /*0670*/  @!P2 FADD R9, R8, R9 ;  /* 0x000000090809a221 */ /* 0x001fca0000000000 */
[----:B------:R-:W-:Y:S01]  /*0680*/  @!P2 STS [R0+0x800], R9 ;  /* 0x000800090000a388 */ /* 0x000fe20000000800 */
[----:B------:R-:W-:Y:S06]  /*0690*/  BAR.SYNC.DEFER_BLOCKING 0x0 ;  /* 0x0000000000007b1d */ /* 0x000fec0000010000 */
[----:B------:R-:W-:Y:S04]  /*06a0*/  LDS R8, [R0+0x840] ;  /* 0x0008400000087984 */ /* 0x000fe80000000800 */
[----:B------:R-:W0:Y:S02]  /*06b0*/  LDS R11, [R0+0x800] ;  /* 0x00080000000b7984 */ /* 0x000e240000000800 */
[----:B0-----:R-:W-:-:S05]  /*06c0*/  FADD R11, R8, R11 ;  /* 0x0000000b080b7221 */ /* 0x001fca0000000000 */
[----:B------:R-:W-:Y:S04]  /*06d0*/  STS [R0+0x800], R11 ;  /* 0x0008000b00007388 */ /* 0x000fe80000000800 */
        /* <DEDUP_REMOVED lines=12> */
[----:B------:R-:W-:Y:S04]  /*07a0*/  @!P3 LDS R8, [R15+0x800] ;  /* 0x000800000f08b984 */ /* 0x000fe80000000800 */
[----:B------:R-:W0:Y:S02]  /*07b0*/  @!P3 LDS R13, [R15+0x804] ;  /* 0x000804000f0db984 */ /* 0x000e240000000800 */
[----:B0-----:R-:W-:-:S05]  /*07c0*/  @!P3 FADD R8, R8, R13 ;  /* 0x0000000d0808b221 */ /* 0x001fca0000000000 */
[----:B------:R-:W-:Y:S01]  /*07d0*/  @!P3 STS [UR4+0xc00], R8 ;  /* 0x000c0008ff00b988 */ /* 0x000fe20008000804 */
[----:B------:R-:W-:Y:S06]  /*07e0*/  BAR.SYNC.DEFER_BLOCKING 0x0 ;  /* 0x0000000000007b1d */ /* 0x000fec0000010000 */
[----:B------:R-:W0:Y:S04]  /*07f0*/  LDS R12, [R0+0x400] ;  /* 0x00040000000c7984 */ /* 0x000e280000000800 */
[----:B------:R-:W1:Y:S04]  /*0800*/  LDS R13, [R6+0x404] ;  /* 0x00040400060d7984 */ /* 0x000e680000000800 */
[----:B------:R-:W2:Y:S04]  /*0810*/  LDS R9, [R0] ;  /* 0x0000000000097984 */ /* 0x000ea80000000800 */
[----:B------:R-:W3:Y:S01]  /*0820*/  LDS R10, [R6+0x4] ;  /* 0x00000400060a7984 */ /* 0x000ee20000000800 */
[----:B0-----:R-:W-:-:S04]  /*0830*/  FMUL R12, R5, R12 ;  /* 0x0000000c050c7220 */ /* 0x001fc80000400000 */
[----:B-1----:R-:W-:Y:S01]  /*0840*/  FMUL R12, R12, R13 ;  /* 0x0000000d0c0c7220 */ /* 0x002fe20000400000 */
[----:B--2---:R-:W-:-:S04]  /*0850*/  FMUL R9, R2, R9 ;  /* 0x0000000902097220 */ /* 0x004fc80000400000 */
[----:B---3--:R-:W-:-:S05]  /*0860*/  FFMA R9, R9, R10, R12 ;  /* 0x0000000a09097223 */ /* 0x008fca000000000c */
[----:B------:R-:W-:Y:S01]  /*0870*/  STS [R0+0x800], R9 ;  /* 0x0008000900007388 */ /* 0x000fe20000000800 */
[----:B------:R-:W-:Y:S06]  /*0880*/  BAR.SYNC.DEFER_BLOCKING 0x0 ;  /* 0x0000000000007b1d */ /* 0x000fec0000010000 */
[----:B------:R-:W-:Y:S04]  /*0890*/  @!P0 LDS R8, [R0+0xa00] ;  /* 0x000a000000088984 */ /* 0x000fe80000000800 */
[----:B------:R-:W0:Y:S02]  /*08a0*/  @!P0 LDS R11, [R0+0x800] ;  /* 0x00080000000b8984 */ /* 0x000e240000000800 */
[----:B0-----:R-:W-:Y:S01]  /*08b0*/  @!P0 FADD R11, R8, R11 ;  /* 0x0000000b080b8221 */ /* 0x001fe20000000000 */
[----:B------:R-:W-:-:S04]  /*08c0*/  @!P3 MOV R8, 0x400 ;  /* 0x000004000008b802 */ /* 0x000fc80000000f00 */
[----:B------:R-:W-:Y:S01]  /*08d0*/  @!P0 STS [R0+0x800], R11 ;  /* 0x0008000b00008388 */ /* 0x000fe20000000800 */
[----:B------:R-:W-:Y:S06]  /*08e0*/  BAR.SYNC.DEFER_BLOCKING 0x0 ;  /* 0x0000000000007b1d */ /* 0x000fec0000010000 */
[----:B------:R-:W-:Y:S04]  /*08f0*/  @!P1 LDS R6, [R0+0x900] ;  /* 0x0009000000069984 */ /* 0x000fe80000000800 */
[----:B------:R-:W0:Y:S02]  /*0900*/  @!P1 LDS R13, [R0+0x800] ;  /* 0x00080000000d9984 */ /* 0x000e240000000800 */
[----:B0-----:R-:W-:-:S05]  /*0910*/  @!P1 FADD R13, R6, R13 ;  /* 0x0000000d060d9221 */ /* 0x001fca0000000000 */
[----:B------:R-:W-:Y:S01]  /*0920*/  @!P1 STS [R0+0x800], R13 ;  /* 0x0008000d00009388 */ /* 0x000fe20000000800 */
[----:B------:R-:W-:Y:S01]  /*0930*/  BAR.SYNC.DEFER_BLOCKING 0x0 ;  /* 0x0000000000007b1d */ /* 0x000fe20000010000 */
[----:B------:R-:W-:-:S05]  /*0940*/  ISETP.NE.AND P1, PT, R4, RZ, PT ;  /* 0x000000ff0400720c */ /* 0x000fca0003f25270 */
        /* <DEDUP_REMOVED lines=8> */
[----:B------:R0:W-:Y:S04]  /*09d0*/  STS [R0+0x800], R11 ;  /* 0x0008000b00007388 */ /* 0x0001e80000000800 */
[----:B------:R-:W-:Y:S04]  /*09e0*/  LDS R6, [R0+0x820] ;  /* 0x0008200000067984 */ /* 0x000fe80000000800 */
[----:B------:R-:W1:Y:S01]  /*09f0*/  LDS R13, [R0+0x800] ;  /* 0x00080000000d7984 */ /* 0x000e620000000800 */
[----:B0-----:R-:W0:Y:S02]  /*0a00*/  @!P3 S2R R11, SR_CgaCtaId ;  /* 0x00000000000bb919 */ /* 0x001e240000008800 */
[----:B0-----:R-:W-:Y:S01]  /*0a10*/  @!P3 LEA R8, R11, R8, 0x18 ;  /* 0x000000080b08b211 */ /* 0x001fe200078ec0ff */
[----:B-1----:R-:W-:-:S05]  /*0a20*/  FADD R13, R6, R13 ;  /* 0x0000000d060d7221 */ /* 0x002fca0000000000 */
        /* <DEDUP_REMOVED lines=12> */
[----:B------:R1:W-:Y:S01]  /*0af0*/  @!P3 STS [UR4+0xc04], R6 ;  /* 0x000c0406ff00b988 */ /* 0x0003e20008000804 */
[----:B------:R-:W-:Y:S01]  /*0b00*/  UIADD3 UR4, UPT, UPT, UR4, 0x8, URZ ;  /* 0x0000000804047890 */ /* 0x000fe2000fffe0ff */
[----:B------:R-:W-:Y:S06]  /*0b10*/  BAR.SYNC.DEFER_BLOCKING 0x0 ;  /* 0x0000000000007b1d */ /* 0x000fec0000010000 */
[----:B------:R-:W-:Y:S05]  /*0b20*/  @P1 BRA `(.L_x_110) ;  /* 0xfffffff800541947 */ /* 0x000fea000383ffff */
.L_x_109:
[----:B------:R-:W1:Y:S02]  /*0b30*/  LDC R4, c[0x0][0x3a0] ;  /* 0x0000e800ff047b82 */ /* 0x000e640000000800 */
[----:B-1----:R-:W-:-:S04]  /*0b40*/  LOP3.LUT R6, R4, 0x1, RZ, 0xc0, !PT ;  /* 0x0000000104067812 */ /* 0x002fc800078ec0ff */
[----:B------:R-:W-:-:S13]  /*0b50*/  ISETP.NE.U32.AND P0, PT, R6, 0x1, PT ;  /* 0x000000010600780c */ /* 0x000fda0003f05070 */
[----:B------:R-:W-:Y:S05]  /*0b60*/  @!P0 BRA `(.L_x_108) ;  /* 0x0000000000dc8947 */ /* 0x000fea0003800000 */
[----:B------:R-:W-:Y:S01]  /*0b70*/  LEA R6, R7, R0, 0x2 ;  /* 0x0000000007067211 */ /* 0x000fe200078e10ff */
[----:B------:R-:W1:Y:S01]  /*0b80*/  LDS R10, [R0+0x400] ;  /* 0x00040000000a7984 */ /* 0x000e620000000800 */
[C---:B------:R-:W-:Y:S02]  /*0b90*/  ISETP.GT.U32.AND P0, PT, R3.reuse, 0x7f, PT ;  /* 0x0000007f0300780c */ /* 0x040fe40003f04070 */
[----:B------:R-:W-:Y:S01]  /*0ba0*/  ISETP.GT.U32.AND P1, PT, R3, 0x3f, PT ;  /* 0x0000003f0300780c */ /* 0x000fe20003f24070 */
[----:B------:R-:W2:Y:S04]  /*0bb0*/  LDS R9, [R0] ;  /* 0x0000000000097984 */ /* 0x000ea80000000800 */
[----:B0-----:R-:W0:Y:S04]  /*0bc0*/  LDS R11, [R6+0x400] ;  /* 0x00040000060b7984 */ /* 0x001e280000000800 */
[----:B------:R-:W3:Y:S01]  /*0bd0*/  LDS R8, [R6] ;  /* 0x0000000006087984 */ /* 0x000ee20000000800 */
[----:B-1----:R-:W-:Y:S01]  /*0be0*/  FMUL R10, R5, R10 ;  /* 0x0000000a050a7220 */ /* 0x002fe20000400000 */
[----:B--2---:R-:W-:-:S03]  /*0bf0*/  FMUL R9, R2, R9 ;  /* 0x0000000902097220 */ /* 0x004fc60000400000 */
[----:B0-----:R-:W-:-:S04]  /*0c00*/  FMUL R10, R10, R11 ;  /* 0x0000000b0a0a7220 */ /* 0x001fc80000400000 */
[----:B---3--:R-:W-:-:S05]  /*0c10*/  FFMA R9, R9, R8, R10 ;  /* 0x0000000809097223 */ /* 0x008fca000000000a */
[----:B------:R-:W-:Y:S01]  /*0c20*/  STS [R0+0x800], R9 ;  /* 0x0008000900007388 */ /* 0x000fe20000000800 */
        /* <DEDUP_REMOVED lines=16> */
[----:B------:R-:W-:Y:S01]  /*0d30*/  BAR.SYNC.DEFER_BLOCKING 0x0 ;  /* 0x0000000000007b1d */ /* 0x000fe20000010000 */
[----:B------:R-:W-:-:S13]  /*0d40*/  ISETP.NE.AND P0, PT, R3, RZ, PT ;  /* 0x000000ff0300720c */ /* 0x000fda0003f05270 */
[----:B------:R-:W0:Y:S01]  /*0d50*/  @!P0 S2R R13, SR_CgaCtaId ;  /* 0x00000000000d8919 */ /* 0x000e220000008800 */
[----:B------:R-:W-:Y:S01]  /*0d60*/  @!P0 MOV R6, 0x400 ;  /* 0x0000040000068802 */ /* 0x000fe20000000f00 */
[----:B------:R-:W-:Y:S04]  /*0d70*/  LDS R2, [R0+0x840] ;  /* 0x0008400000027984 */ /* 0x000fe80000000800 */
[----:B------:R-:W1:Y:S01]  /*0d80*/  LDS R5, [R0+0x800] ;  /* 0x0008000000057984 */ /* 0x000e620000000800 */
[----:B0-----:R-:W-:-:S04]  /*0d90*/  @!P0 LEA R6, R13, R6, 0x18 ;  /* 0x000000060d068211 */ /* 0x001fc800078ec0ff */
[----:B------:R-:W-:Y:S01]  /*0da0*/  @!P0 LEA R7, R7, R6, 0x2 ;  /* 0x0000000607078211 */ /* 0x000fe200078e10ff */
        /* <DEDUP_REMOVED lines=17> */
[----:B------:R1:W-:Y:S01]  /*0ec0*/  @!P0 STS [R7+0xc00], R2 ;  /* 0x000c000207008388 */ /* 0x0003e20000000800 */
[----:B------:R-:W-:Y:S06]  /*0ed0*/  BAR.SYNC.DEFER_BLOCKING 0x0 ;  /* 0x0000000000007b1d */ /* 0x000fec0000010000 */
.L_x_108:
[----:B------:R-:W-:-:S13]  /*0ee0*/  ISETP.GT.AND P0, PT, R3, R4, PT ;  /* 0x000000040300720c */ /* 0x000fda0003f04270 */
[----:B------:R-:W-:Y:S05]  /*0ef0*/  @P0 EXIT ;  /* 0x000000000000094d */ /* 0x000fea0003800000 */
[----:B-1----:R-:W1:Y:S01]  /*0f00*/  S2R R2, SR_CTAID.Y ;  /* 0x0000000000027919 */ /* 0x002e620000002600 */
[----:B------:R-:W1:Y:S01]  /*0f10*/  LDC R9, c[0x0][0x370] ;  /* 0x0000dc00ff097b82 */ /* 0x000e620000000800 */
[----:B------:R-:W2:Y:S07]  /*0f20*/  LDS R5, [R0+0xc00] ;  /* 0x000c000000057984 */ /* 0x000eae0000000800 */
[----:B------:R-:W3:Y:S01]  /*0f30*/  LDC.64 R6, c[0x0][0x380] ;  /* 0x0000e000ff067b82 */ /* 0x000ee20000000a00 */
[----:B-1----:R-:W-:-:S04]  /*0f40*/  IMAD R9, R2, R9, UR8 ;  /* 0x0000000802097e24 */ /* 0x002fc8000f8e0209 */
[----:B------:R-:W-:-:S05]  /*0f50*/  IMAD R4, R9, R4, R9 ;  /* 0x0000000409047224 */ /* 0x000fca00078e0209 */
[----:B------:R-:W-:-:S05]  /*0f60*/  IADD3 R3, PT, PT, R4, R3, RZ ;  /* 0x0000000304037210 */ /* 0x000fca0007ffe0ff */
[----:B---3--:R-:W-:-:S05]  /*0f70*/  IMAD.WIDE.U32 R2, R3, 0x4, R6 ;  /* 0x0000000403027825 */ /* 0x008fca00078e0006 */
[----:B--2---:R-:W-:Y:S01]  /*0f80*/  STG.E desc[UR6][R2.64], R5 ;  /* 0x0000000502007986 */ /* 0x004fe2000c101906 */
[----:B------:R-:W-:Y:S05]  /*0f90*/  EXIT ;  /* 0x000000000000794d */ /* 0x000fea0003800000 */
.L_x_111:
        /* <DEDUP_REMOVED lines=14> */
.L_x_121:


//--------------------- .nv.shared.cudaEncodeResidual --------------------------
	.section	.nv.shared.cudaEncodeResidual,"aw",@nobits
	.sectionflags	@""
	.align	4
.nv.shared.cudaEncodeResidual:
	.zero		2368


//--------------------- .nv.shared.reserved.0     --------------------------
	.section	.nv.shared.reserved.0,"aw",@nobits
	.weak		__nv_reservedSMEM_offset_0_alias
	.size		__nv_reservedSMEM_offset_0_alias, 0, 64
	.other		__nv_reservedSMEM_offset_0_alias,@"STO_CUDA_RESERVED_SHARED STV_DEFAULT"
__nv_reservedSMEM_offset_0_alias:
	.zero		0
	.zero		64


//--------------------- .nv.shared.cudaCopyBestMethodStereo --------------------------
	.section	.nv.shared.cudaCopyBestMethodStereo,"aw",@nobits
	.sectionflags	@""
	.align	4
.nv.shared.cudaCopyBestMethodStereo:
	.zero		1064


//--------------------- .nv.shared.cudaCopyBestMethod --------------------------
	.section	.nv.shared.cudaCopyBestMethod,"aw",@nobits
	.sectionflags	@""
	.align	4
.nv.shared.cudaCopyBestMethod:
	.zero		1028


//--------------------- .nv.shared.cudaChooseBestMethod --------------------------
	.section	.nv.shared.cudaChooseBestMethod,"aw",@nobits
	.sectionflags	@""
	.align	4
.nv.shared.cudaChooseBestMethod:
	.zero		7680


//--------------------- .nv.shared.cudaSumResidual --------------------------
	.section	.nv.shared.cudaSumResidual,"aw",@nobits
	.sectionflags	@""
	.align	4
.nv.shared.cudaSumResidual:
	.zero		2240


//--------------------- .nv.shared.cudaSumResidualChunks --------------------------
	.section	.nv.shared.cudaSumResidualChunks,"aw",@nobits
	.sectionflags	@""
	.align	4
.nv.shared.cudaSumResidualChunks:
	.zero		2176


//--------------------- .nv.shared.cudaEstimateResidual --------------------------
	.section	.nv.shared.cudaEstimateResidual,"aw",@nobits
	.sectionflags	@""
	.align	4
.nv.shared.cudaEstimateResidual:
	.zero		4736


//--------------------- .nv.shared.cudaComputeLPC --------------------------
	.section	.nv.shared.cudaComputeLPC,"aw",@nobits
	.sectionflags	@""
	.align	4
.nv.shared.cudaComputeLPC:
	.zero		2200


//--------------------- .nv.shared.cudaComputeAutocor --------------------------
	.section	.nv.shared.cudaComputeAutocor,"aw",@nobits
	.sectionflags	@""
	.align	4
.nv.shared.cudaComputeAutocor:
	.zero		4244


//--------------------- .nv.constant0.cudaEncodeResidual --------------------------
	.section	.nv.constant0.cudaEncodeResidual,"a",@progbits
	.sectionflags	@""
	.align	4
.nv.constant0.cudaEncodeResidual:
	.zero		920


//--------------------- .nv.constant0.cudaCopyBestMethodStereo --------------------------
	.section	.nv.constant0.cudaCopyBestMethodStereo,"a",@progbits
	.sectionflags	@""
	.align	4
.nv.constant0.cudaCopyBestMethodStereo:
	.zero		916


//--------------------- .nv.constant0.cudaCopyBestMethod --------------------------
	.section	.nv.constant0.cudaCopyBestMethod,"a",@progbits
	.sectionflags	@""
	.align	4
.nv.constant0.cudaCopyBestMethod:
	.zero		916


//--------------------- .nv.constant0.cudaChooseBestMethod --------------------------
	.section	.nv.constant0.cudaChooseBestMethod,"a",@progbits
	.sectionflags	@""
	.align	4
.nv.constant0.cudaChooseBestMethod:
	.zero		920


//--------------------- .nv.constant0.cudaSumResidual --------------------------
	.section	.nv.constant0.cudaSumResidual,"a",@progbits
	.sectionflags	@""
	.align	4
.nv.constant0.cudaSumResidual:
	.zero		916


//--------------------- .nv.constant0.cudaSumResidualChunks --------------------------
	.section	.nv.constant0.cudaSumResidualChunks,"a",@progbits
	.sectionflags	@""
	.align	4
.nv.constant0.cudaSumResidualChunks:
	.zero		928


//--------------------- .nv.constant0.cudaEstimateResidual --------------------------
	.section	.nv.constant0.cudaEstimateResidual,"a",@progbits
	.sectionflags	@""
	.align	4
.nv.constant0.cudaEstimateResidual:
	.zero		932


//--------------------- .nv.constant0.cudaComputeLPC --------------------------
	.section	.nv.constant0.cudaComputeLPC,"a",@progbits
	.sectionflags	@""
	.align	4
.nv.constant0.cudaComputeLPC:
	.zero		928


//--------------------- .nv.constant0.cudaComputeAutocor --------------------------
	.section	.nv.constant0.cudaComputeAutocor,"a",@progbits
	.sectionflags	@""
	.align	4
.nv.constant0.cudaComputeAutocor:
	.zero		940


//--------------------- SYMBOLS --------------------------

	.type		.nv.reservedSmem.offset0,@object
	.size		.nv.reservedSmem.offset0,0x4
	.type		.nv.reservedSmem.cap,@object
	.size		.nv.reservedSmem.cap,0x4
